	.target	sm_90a

	.elftype	@"ET_EXEC"


//--------------------- .note.nv.tkinfo           --------------------------
	.section	.note.nv.tkinfo,"",@"SHT_NOTE"
	.sectionflags	@"SHF_NOTE_NV_TKINFO"
	.tkinfo
        /*0018*/ 	.word	0x00000002
        /*0030*/ 	.string	""
        /*0030*/ 	.string	"ptxas"
        /*0030*/ 	.string	"Cuda compilation tools, release 13.0, V13.0.88"
        /*0030*/ 	.string	"Build cuda_13.0.r13.0/compiler.36424714_0"
        /*0030*/ 	.string	"-arch sm_90a -m 64 "



//--------------------- .note.nv.cuinfo           --------------------------
	.section	.note.nv.cuinfo,"",@"SHT_NOTE"
	.sectionflags	@"SHF_NOTE_NV_CUINFO"
        /*0018*/ 	.short	0x0002
        /*001a*/ 	.short	0x005a
        /*001c*/ 	.short	0x0082
	.zero		2


//--------------------- .nv.info                  --------------------------
	.section	.nv.info,"",@"SHT_CUDA_INFO"
	.align	4


	//----- nvinfo : EIATTR_REGCOUNT
	.align		4
        /*0000*/ 	.byte	0x04, 0x2f
        /*0002*/ 	.short	(.L_15 - .L_14)
	.align		4
.L_14:
        /*0004*/ 	.word	index@(_ZN7cutlass13device_kernelINS_4fmha6kernel13FmhaKernelTmaINS1_10collective15FmhaMainloopTmaINS_6half_tEfN4cute5tupleIJNS7_1CILi64EEENS9_ILi128EEENS9_ILi16EEEEEENS4_14ResidualFusionEJEEENS4_15FmhaFwdEpilogueIS6_fNS8_IJSA_SC_SB_EEEEEJEEEEEvNT_6ParamsE)
        /*0008*/ 	.word	0x0000006a


	//----- nvinfo : EIATTR_FRAME_SIZE
	.align		4
.L_15:
        /*000c*/ 	.byte	0x04, 0x11
        /*000e*/ 	.short	(.L_17 - .L_16)
	.align		4
.L_16:
        /*0010*/ 	.word	index@($__internal_0_$__cuda_sm20_rcp_rn_f32_slowpath)
        /*0014*/ 	.word	0x00000000


	//----- nvinfo : EIATTR_FRAME_SIZE
	.align		4
.L_17:
        /*0018*/ 	.byte	0x04, 0x11
        /*001a*/ 	.short	(.L_19 - .L_18)
	.align		4
.L_18:
        /*001c*/ 	.word	index@(_ZN7cutlass13device_kernelINS_4fmha6kernel13FmhaKernelTmaINS1_10collective15FmhaMainloopTmaINS_6half_tEfN4cute5tupleIJNS7_1CILi64EEENS9_ILi128EEENS9_ILi16EEEEEENS4_14ResidualFusionEJEEENS4_15FmhaFwdEpilogueIS6_fNS8_IJSA_SC_SB_EEEEEJEEEEEvNT_6ParamsE)
        /*0020*/ 	.word	0x00000000


	//----- nvinfo : EIATTR_MIN_STACK_SIZE
	.align		4
.L_19:
        /*0024*/ 	.byte	0x04, 0x12
        /*0026*/ 	.short	(.L_21 - .L_20)
	.align		4
.L_20:
        /*0028*/ 	.word	index@(_ZN7cutlass13device_kernelINS_4fmha6kernel13FmhaKernelTmaINS1_10collective15FmhaMainloopTmaINS_6half_tEfN4cute5tupleIJNS7_1CILi64EEENS9_ILi128EEENS9_ILi16EEEEEENS4_14ResidualFusionEJEEENS4_15FmhaFwdEpilogueIS6_fNS8_IJSA_SC_SB_EEEEEJEEEEEvNT_6ParamsE)
        /*002c*/ 	.word	0x00000000
.L_21:


//--------------------- .nv.compat                --------------------------
	.section	.nv.compat,"",@"SHT_CUDA_COMPAT_INFO"
	.align	4
        /*0000*/ 	.byte	0x02, 0x09, 0x01, 0x00, 0x02, 0x02, 0x04, 0x00, 0x02, 0x05, 0x05, 0x00, 0x03, 0x07, 0x01, 0x01
        /*0010*/ 	.byte	0x02, 0x03, 0x01, 0x00, 0x02, 0x06, 0x01, 0x00, 0x04, 0x0b, 0x08, 0x00, 0x00, 0x00, 0x00, 0x00
        /*0020*/ 	.byte	0x00, 0x00, 0x00, 0x00


//--------------------- .nv.info._ZN7cutlass13device_kernelINS_4fmha6kernel13FmhaKernelTmaINS1_10collective15FmhaMainloopTmaINS_6half_tEfN4cute5tupleIJNS7_1CILi64EEENS9_ILi128EEENS9_ILi16EEEEEENS4_14ResidualFusionEJEEENS4_15FmhaFwdEpilogueIS6_fNS8_IJSA_SC_SB_EEEEEJEEEEEvNT_6ParamsE --------------------------
	.section	.nv.info._ZN7cutlass13device_kernelINS_4fmha6kernel13FmhaKernelTmaINS1_10collective15FmhaMainloopTmaINS_6half_tEfN4cute5tupleIJNS7_1CILi64EEENS9_ILi128EEENS9_ILi16EEEEEENS4_14ResidualFusionEJEEENS4_15FmhaFwdEpilogueIS6_fNS8_IJSA_SC_SB_EEEEEJEEEEEvNT_6ParamsE,"",@"SHT_CUDA_INFO"
	.sectionflags	@""
	.align	4


	//----- nvinfo : EIATTR_CUDA_API_VERSION
	.align		4
        /*0000*/ 	.byte	0x04, 0x37
        /*0002*/ 	.short	(.L_23 - .L_22)
.L_22:
        /*0004*/ 	.word	0x00000082


	//----- nvinfo : EIATTR_KPARAM_INFO
	.align		4
.L_23:
        /*0008*/ 	.byte	0x04, 0x17
        /*000a*/ 	.short	(.L_25 - .L_24)
.L_24:
        /*000c*/ 	.word	0x00000000
        /*0010*/ 	.short	0x0000
        /*0012*/ 	.short	0x0070
        /*0014*/ 	.byte	0x00, 0xf0, 0x01, 0x20


	//----- nvinfo : EIATTR_SPARSE_MMA_MASK
	.align		4
.L_25:
        /*0018*/ 	.byte	0x03, 0x50
        /*001a*/ 	.short	0x0000


	//----- nvinfo : EIATTR_MAXREG_COUNT
	.align		4
        /*001c*/ 	.byte	0x03, 0x1b
        /*001e*/ 	.short	0x00ff


	//----- nvinfo : EIATTR_NUM_BARRIERS
	.align		4
        /*0020*/ 	.byte	0x02, 0x4c
        /*0022*/ 	.byte	0x02
	.zero		1


	//----- nvinfo : EIATTR_EXTERNS
	.align		4
        /*0024*/ 	.byte	0x04, 0x0f
        /*0026*/ 	.short	(.L_27 - .L_26)


	//   ....[0]....
	.align		4
.L_26:
        /*0028*/ 	.word	index@(__assertfail)


	//----- nvinfo : EIATTR_MERCURY_ISA_VERSION
	.align		4
.L_27:
        /*002c*/ 	.byte	0x03, 0x5f
        /*002e*/ 	.short	0x0101


	//----- nvinfo : EIATTR_COOP_GROUP_MASK_REGIDS
	.align		4
        /*0030*/ 	.byte	0x04, 0x29
        /*0032*/ 	.short	(.L_29 - .L_28)


	//   ....[0]....
.L_28:
        /*0034*/ 	.word	0xffffffff


	//   ....[1]....
        /*0038*/ 	.word	0xffffffff


	//   ....[2]....
        /*003c*/ 	.word	0xffffffff


	//   ....[3]....
        /*0040*/ 	.word	0xffffffff


	//   ....[4]....
        /*0044*/ 	.word	0xffffffff


	//   ....[5]....
        /*0048*/ 	.word	0xffffffff


	//   ....[6]....
        /*004c*/ 	.word	0xffffffff


	//   ....[7]....
        /*0050*/ 	.word	0xffffffff


	//   ....[8]....
        /*0054*/ 	.word	0xffffffff


	//   ....[9]....
        /*0058*/ 	.word	0xffffffff


	//   ....[10]....
        /*005c*/ 	.word	0xffffffff


	//   ....[11]....
        /*0060*/ 	.word	0xffffffff


	//   ....[12]....
        /*0064*/ 	.word	0xffffffff


	//   ....[13]....
        /*0068*/ 	.word	0xffffffff


	//   ....[14]....
        /*006c*/ 	.word	0xffffffff


	//   ....[15]....
        /*0070*/ 	.word	0xffffffff


	//   ....[16]....
        /*0074*/ 	.word	0xffffffff


	//   ....[17]....
        /*0078*/ 	.word	0xffffffff


	//   ....[18]....
        /*007c*/ 	.word	0xffffffff


	//   ....[19]....
        /*0080*/ 	.word	0xffffffff


	//   ....[20]....
        /*0084*/ 	.word	0xffffffff


	//----- nvinfo : EIATTR_COOP_GROUP_INSTR_OFFSETS
	.align		4
.L_29:
        /*0088*/ 	.byte	0x04, 0x28
        /*008a*/ 	.short	(.L_31 - .L_30)


	//   ....[0]....
.L_30:
        /*008c*/ 	.word	0x00000050


	//   ....[1]....
        /*0090*/ 	.word	0x00000140


	//   ....[2]....
        /*0094*/ 	.word	0x00000270


	//   ....[3]....
        /*0098*/ 	.word	0x00000410


	//   ....[4]....
        /*009c*/ 	.word	0x00000550


	//   ....[5]....
        /*00a0*/ 	.word	0x00001cf0


	//   ....[6]....
        /*00a4*/ 	.word	0x00001d50


	//   ....[7]....
        /*00a8*/ 	.word	0x00002330


	//   ....[8]....
        /*00ac*/ 	.word	0x00002480


	//   ....[9]....
        /*00b0*/ 	.word	0x00004570


	//   ....[10]....
        /*00b4*/ 	.word	0x000045a0


	//   ....[11]....
        /*00b8*/ 	.word	0x000045c0


	//   ....[12]....
        /*00bc*/ 	.word	0x000045f0


	//   ....[13]....
        /*00c0*/ 	.word	0x00007880


	//   ....[14]....
        /*00c4*/ 	.word	0x000078a0


	//   ....[15]....
        /*00c8*/ 	.word	0x000078f0


	//   ....[16]....
        /*00cc*/ 	.word	0x00007900


	//   ....[17]....
        /*00d0*/ 	.word	0x00009c50


	//   ....[18]....
        /*00d4*/ 	.word	0x00009c90


	//   ....[19]....
        /*00d8*/ 	.word	0x00009cd0


	//   ....[20]....
        /*00dc*/ 	.word	0x00009cf0


	//----- nvinfo : EIATTR_SYSCALL_OFFSETS
	.align		4
.L_31:
        /*00e0*/ 	.byte	0x04, 0x46
        /*00e2*/ 	.short	(.L_33 - .L_32)


	//   ....[0]....
.L_32:
        /*00e4*/ 	.word	0x0000a4c0


	//   ....[1]....
        /*00e8*/ 	.word	0x0000a5e0


	//----- nvinfo : EIATTR_MBARRIER_INSTR_OFFSETS
	.align		4
.L_33:
        /*00ec*/ 	.byte	0x04, 0x39
        /*00ee*/ 	.short	(.L_35 - .L_34)


	//   ....[0]....
.L_34:
        /*00f0*/ 	.word	0x00000240
        /*00f4*/ 	.word	0x000000ff
        /*00f8*/ 	.word	0x00004840
        /*00fc*/ 	.short	0x0100
        /*00fe*/ 	.byte	0x08
	.zero		1


	//   ....[1]....
        /*0100*/ 	.word	0x00000250
        /*0104*/ 	.word	0x000000ff
        /*0108*/ 	.word	0x00004848
        /*010c*/ 	.short	0x0100
        /*010e*/ 	.byte	0x08
	.zero		1


	//   ....[2]....
        /*0110*/ 	.word	0x00000380
        /*0114*/ 	.word	0x000000ff
        /*0118*/ 	.word	0x00004800
        /*011c*/ 	.short	0x0100
        /*011e*/ 	.byte	0x08
	.zero		1


	//   ....[3]....
        /*0120*/ 	.word	0x00000390
        /*0124*/ 	.word	0x000000ff
        /*0128*/ 	.word	0x00004820
        /*012c*/ 	.short	0x0100
        /*012e*/ 	.byte	0x08
	.zero		1


	//   ....[4]....
        /*0130*/ 	.word	0x000003a0
        /*0134*/ 	.word	0x000000ff
        /*0138*/ 	.word	0x00004808
        /*013c*/ 	.short	0x0100
        /*013e*/ 	.byte	0x08
	.zero		1


	//   ....[5]....
        /*0140*/ 	.word	0x000003b0
        /*0144*/ 	.word	0x000000ff
        /*0148*/ 	.word	0x00004828
        /*014c*/ 	.short	0x0100
        /*014e*/ 	.byte	0x08
	.zero		1


	//   ....[6]....
        /*0150*/ 	.word	0x000003c0
        /*0154*/ 	.word	0x000000ff
        /*0158*/ 	.word	0x00004810
        /*015c*/ 	.short	0x0100
        /*015e*/ 	.byte	0x08
	.zero		1


	//   ....[7]....
        /*0160*/ 	.word	0x000003d0
        /*0164*/ 	.word	0x000000ff
        /*0168*/ 	.word	0x00004830
        /*016c*/ 	.short	0x0100
        /*016e*/ 	.byte	0x08
	.zero		1


	//   ....[8]....
        /*0170*/ 	.word	0x000003e0
        /*0174*/ 	.word	0x000000ff
        /*0178*/ 	.word	0x00004818
        /*017c*/ 	.short	0x0100
        /*017e*/ 	.byte	0x08
	.zero		1


	//   ....[9]....
        /*0180*/ 	.word	0x000003f0
        /*0184*/ 	.word	0x000000ff
        /*0188*/ 	.word	0x00004838
        /*018c*/ 	.short	0x0100
        /*018e*/ 	.byte	0x08
	.zero		1


	//   ....[10]....
        /*0190*/ 	.word	0x00000520
        /*0194*/ 	.word	0x000000ff
        /*0198*/ 	.word	0x00004850
        /*019c*/ 	.short	0x0100
        /*019e*/ 	.byte	0x08
	.zero		1


	//   ....[11]....
        /*01a0*/ 	.word	0x00000530
        /*01a4*/ 	.word	0x000000ff
        /*01a8*/ 	.word	0x00004858
        /*01ac*/ 	.short	0x0100
        /*01ae*/ 	.byte	0x08
	.zero		1


	//   ....[12]....
        /*01b0*/ 	.word	0x000006a0
        /*01b4*/ 	.word	0x00000003
        /*01b8*/ 	.word	0x00004848
        /*01bc*/ 	.short	0x010a
        /*01be*/ 	.byte	0x3f
	.zero		1


	//   ....[13]....
        /*01c0*/ 	.word	0x00000970
        /*01c4*/ 	.word	0x00000007
        /*01c8*/ 	.word	0x00004820
        /*01cc*/ 	.short	0x010a
        /*01ce*/ 	.byte	0x3f
	.zero		1


	//   ....[14]....
        /*01d0*/ 	.word	0x00000b20
        /*01d4*/ 	.word	0x00000000
        /*01d8*/ 	.word	0x00004820
        /*01dc*/ 	.short	0x010a
        /*01de*/ 	.byte	0x3f
	.zero		1


	//   ....[15]....
        /*01e0*/ 	.word	0x00000d40
        /*01e4*/ 	.word	0x00000002
        /*01e8*/ 	.word	0x00004820
        /*01ec*/ 	.short	0x010a
        /*01ee*/ 	.byte	0x3f
	.zero		1


	//   ....[16]....
        /*01f0*/ 	.word	0x00000f50
        /*01f4*/ 	.word	0x0000000d
        /*01f8*/ 	.word	0x00004820
        /*01fc*/ 	.short	0x010a
        /*01fe*/ 	.byte	0x3f
	.zero		1


	//   ....[17]....
        /*0200*/ 	.word	0x00001180
        /*0204*/ 	.word	0x00000002
        /*0208*/ 	.word	0x00004840
        /*020c*/ 	.short	0x010a
        /*020e*/ 	.byte	0x3f
	.zero		1


	//   ....[18]....
        /*0210*/ 	.word	0x000011a0
        /*0214*/ 	.word	0x00000002
        /*0218*/ 	.word	0x00004800
        /*021c*/ 	.short	0x010a
        /*021e*/ 	.byte	0x3f
	.zero		1


	//   ....[19]....
        /*0220*/ 	.word	0x00002840
        /*0224*/ 	.word	0x00000002
        /*0228*/ 	.word	0x00004808
        /*022c*/ 	.short	0x010a
        /*022e*/ 	.byte	0x3f
	.zero		1


	//   ....[20]....
        /*0230*/ 	.word	0x00003d20
        /*0234*/ 	.word	0x0000000d
        /*0238*/ 	.word	0x00000000
        /*023c*/ 	.short	0x0101
        /*023e*/ 	.byte	0x3f
	.zero		1


	//   ....[21]....
        /*0240*/ 	.word	0x00003e30
        /*0244*/ 	.word	0x00000017
        /*0248*/ 	.word	0x00004800
        /*024c*/ 	.short	0x010a
        /*024e*/ 	.byte	0x3f
	.zero		1


	//   ....[22]....
        /*0250*/ 	.word	0x00003f30
        /*0254*/ 	.word	0x0000000e
        /*0258*/ 	.word	0x00004820
        /*025c*/ 	.short	0x010a
        /*025e*/ 	.byte	0x3f
	.zero		1


	//   ....[23]....
        /*0260*/ 	.word	0x00004590
        /*0264*/ 	.word	0x00000060
        /*0268*/ 	.word	0x00000000
        /*026c*/ 	.short	0x0101
        /*026e*/ 	.byte	0x3f
	.zero		1


	//   ....[24]....
        /*0270*/ 	.word	0x00004600
        /*0274*/ 	.word	0x00000063
        /*0278*/ 	.word	0x00004800
        /*027c*/ 	.short	0x010a
        /*027e*/ 	.byte	0x3f
	.zero		1


	//   ....[25]....
        /*0280*/ 	.word	0x00006570
        /*0284*/ 	.word	0x0000000b
        /*0288*/ 	.word	0x00000000
        /*028c*/ 	.short	0x0101
        /*028e*/ 	.byte	0x3f
	.zero		1


	//   ....[26]....
        /*0290*/ 	.word	0x00006620
        /*0294*/ 	.word	0x00000013
        /*0298*/ 	.word	0x00004820
        /*029c*/ 	.short	0x010a
        /*029e*/ 	.byte	0x3f
	.zero		1


	//   ....[27]....
        /*02a0*/ 	.word	0x000068f0
        /*02a4*/ 	.word	0x00000013
        /*02a8*/ 	.word	0x00004800
        /*02ac*/ 	.short	0x010a
        /*02ae*/ 	.byte	0x3f
	.zero		1


	//   ....[28]....
        /*02b0*/ 	.word	0x00006a00
        /*02b4*/ 	.word	0x0000000e
        /*02b8*/ 	.word	0x00004820
        /*02bc*/ 	.short	0x010a
        /*02be*/ 	.byte	0x3f
	.zero		1


	//   ....[29]....
        /*02c0*/ 	.word	0x000078b0
        /*02c4*/ 	.word	0x0000001a
        /*02c8*/ 	.word	0x00000000
        /*02cc*/ 	.short	0x0101
        /*02ce*/ 	.byte	0x3f
	.zero		1


	//   ....[30]....
        /*02d0*/ 	.word	0x000078c0
        /*02d4*/ 	.word	0x00000067
        /*02d8*/ 	.word	0x00004800
        /*02dc*/ 	.short	0x010a
        /*02de*/ 	.byte	0x3f
	.zero		1


	//   ....[31]....
        /*02e0*/ 	.word	0x000098d0
        /*02e4*/ 	.word	0x00000000
        /*02e8*/ 	.word	0x00000000
        /*02ec*/ 	.short	0x0101
        /*02ee*/ 	.byte	0x3f
	.zero		1


	//   ....[32]....
        /*02f0*/ 	.word	0x00009950
        /*02f4*/ 	.word	0x00000000
        /*02f8*/ 	.word	0x00004820
        /*02fc*/ 	.short	0x010a
        /*02fe*/ 	.byte	0x3f
	.zero		1


	//   ....[33]....
        /*0300*/ 	.word	0x0000a990
        /*0304*/ 	.word	0x00000003
        /*0308*/ 	.word	0x00004848
        /*030c*/ 	.short	0x010a
        /*030e*/ 	.byte	0x3f
	.zero		1


	//   ....[34]....
        /*0310*/ 	.word	0x0000a9e0
        /*0314*/ 	.word	0x00000007
        /*0318*/ 	.word	0x00004820
        /*031c*/ 	.short	0x010a
        /*031e*/ 	.byte	0x3f
	.zero		1


	//   ....[35]....
        /*0320*/ 	.word	0x0000aa30
        /*0324*/ 	.word	0x00000000
        /*0328*/ 	.word	0x00004820
        /*032c*/ 	.short	0x010a
        /*032e*/ 	.byte	0x3f
	.zero		1


	//   ....[36]....
        /*0330*/ 	.word	0x0000aa80
        /*0334*/ 	.word	0x00000002
        /*0338*/ 	.word	0x00004820
        /*033c*/ 	.short	0x010a
        /*033e*/ 	.byte	0x3f
	.zero		1


	//   ....[37]....
        /*0340*/ 	.word	0x0000aad0
        /*0344*/ 	.word	0x0000000d
        /*0348*/ 	.word	0x00004820
        /*034c*/ 	.short	0x010a
        /*034e*/ 	.byte	0x3f
	.zero		1


	//   ....[38]....
        /*0350*/ 	.word	0x0000ab20
        /*0354*/ 	.word	0x00000002
        /*0358*/ 	.word	0x00004840
        /*035c*/ 	.short	0x010a
        /*035e*/ 	.byte	0x3f
	.zero		1


	//   ....[39]....
        /*0360*/ 	.word	0x0000ab70
        /*0364*/ 	.word	0x00000002
        /*0368*/ 	.word	0x00004800
        /*036c*/ 	.short	0x010a
        /*036e*/ 	.byte	0x3f
	.zero		1


	//   ....[40]....
        /*0370*/ 	.word	0x0000abc0
        /*0374*/ 	.word	0x00000002
        /*0378*/ 	.word	0x00004808
        /*037c*/ 	.short	0x010a
        /*037e*/ 	.byte	0x3f
	.zero		1


	//   ....[41]....
        /*0380*/ 	.word	0x0000ac10
        /*0384*/ 	.word	0x00000017
        /*0388*/ 	.word	0x00004800
        /*038c*/ 	.short	0x010a
        /*038e*/ 	.byte	0x3f
	.zero		1


	//   ....[42]....
        /*0390*/ 	.word	0x0000ac60
        /*0394*/ 	.word	0x0000000e
        /*0398*/ 	.word	0x00004820
        /*039c*/ 	.short	0x010a
        /*039e*/ 	.byte	0x3f
	.zero		1


	//   ....[43]....
        /*03a0*/ 	.word	0x0000acb0
        /*03a4*/ 	.word	0x00000063
        /*03a8*/ 	.word	0x00004800
        /*03ac*/ 	.short	0x010a
        /*03ae*/ 	.byte	0x3f
	.zero		1


	//   ....[44]....
        /*03b0*/ 	.word	0x0000ad00
        /*03b4*/ 	.word	0x00000013
        /*03b8*/ 	.word	0x00004820
        /*03bc*/ 	.short	0x010a
        /*03be*/ 	.byte	0x3f
	.zero		1


	//   ....[45]....
        /*03c0*/ 	.word	0x0000ad50
        /*03c4*/ 	.word	0x00000013
        /*03c8*/ 	.word	0x00004800
        /*03cc*/ 	.short	0x010a
        /*03ce*/ 	.byte	0x3f
	.zero		1


	//   ....[46]....
        /*03d0*/ 	.word	0x0000ada0
        /*03d4*/ 	.word	0x0000000e
        /*03d8*/ 	.word	0x00004820
        /*03dc*/ 	.short	0x010a
        /*03de*/ 	.byte	0x3f
	.zero		1


	//   ....[47]....
        /*03e0*/ 	.word	0x0000adf0
        /*03e4*/ 	.word	0x00000067
        /*03e8*/ 	.word	0x00004800
        /*03ec*/ 	.short	0x010a
        /*03ee*/ 	.byte	0x3f
	.zero		1


	//   ....[48]....
        /*03f0*/ 	.word	0x0000ae40
        /*03f4*/ 	.word	0x00000000
        /*03f8*/ 	.word	0x00004820
        /*03fc*/ 	.short	0x010a
        /*03fe*/ 	.byte	0x3f
	.zero		1


	//----- nvinfo : EIATTR_NUM_MBARRIERS
	.align		4
.L_35:
        /*0400*/ 	.byte	0x03, 0x38
        /*0402*/ 	.short	0x000c


	//----- nvinfo : EIATTR_EXIT_INSTR_OFFSETS
	.align		4
        /*0404*/ 	.byte	0x04, 0x1c
        /*0406*/ 	.short	(.L_37 - .L_36)


	//   ....[0]....
.L_36:
        /*0408*/ 	.word	0x0000a980


	//----- nvinfo : EIATTR_MAX_THREADS
	.align		4
.L_37:
        /*040c*/ 	.byte	0x04, 0x05
        /*040e*/ 	.short	(.L_39 - .L_38)
.L_38:
        /*0410*/ 	.word	0x00000080
        /*0414*/ 	.word	0x00000001
        /*0418*/ 	.word	0x00000001


	//----- nvinfo : EIATTR_CRS_STACK_SIZE
	.align		4
.L_39:
        /*041c*/ 	.byte	0x04, 0x1e
        /*041e*/ 	.short	(.L_41 - .L_40)
.L_40:
        /*0420*/ 	.word	0x00000000


	//----- nvinfo : EIATTR_CBANK_PARAM_SIZE
	.align		4
.L_41:
        /*0424*/ 	.byte	0x03, 0x19
        /*0426*/ 	.short	0x0870


	//----- nvinfo : EIATTR_PARAM_CBANK
	.align		4
        /*0428*/ 	.byte	0x04, 0x0a
        /*042a*/ 	.short	(.L_43 - .L_42)
	.align		4
.L_42:
        /*042c*/ 	.word	index@(.nv.constant0._ZN7cutlass13device_kernelINS_4fmha6kernel13FmhaKernelTmaINS1_10collective15FmhaMainloopTmaINS_6half_tEfN4cute5tupleIJNS7_1CILi64EEENS9_ILi128EEENS9_ILi16EEEEEENS4_14ResidualFusionEJEEENS4_15FmhaFwdEpilogueIS6_fNS8_IJSA_SC_SB_EEEEEJEEEEEvNT_6ParamsE)
        /*0430*/ 	.short	0x0210
        /*0432*/ 	.short	0x0870


	//----- nvinfo : EIATTR_SW_WAR
	.align		4
.L_43:
        /*0434*/ 	.byte	0x04, 0x36
        /*0436*/ 	.short	(.L_45 - .L_44)
.L_44:
        /*0438*/ 	.word	0x00000008
.L_45:


//--------------------- .nv.callgraph             --------------------------
	.section	.nv.callgraph,"",@"SHT_CUDA_CALLGRAPH"
	.align	4
	.sectionentsize	8
	.align		4
        /*0000*/ 	.word	0x00000000
	.align		4
        /*0004*/ 	.word	0xffffffff
	.align		4
        /*0008*/ 	.word	index@(_ZN7cutlass13device_kernelINS_4fmha6kernel13FmhaKernelTmaINS1_10collective15FmhaMainloopTmaINS_6half_tEfN4cute5tupleIJNS7_1CILi64EEENS9_ILi128EEENS9_ILi16EEEEEENS4_14ResidualFusionEJEEENS4_15FmhaFwdEpilogueIS6_fNS8_IJSA_SC_SB_EEEEEJEEEEEvNT_6ParamsE)
	.align		4
        /*000c*/ 	.word	index@(__assertfail)
	.align		4
        /*0010*/ 	.word	0x00000000
	.align		4
        /*0014*/ 	.word	0xfffffffe
	.align		4
        /*0018*/ 	.word	0x00000000
	.align		4
        /*001c*/ 	.word	0xfffffffd
	.align		4
        /*0020*/ 	.word	0x00000000
	.align		4
        /*0024*/ 	.word	0xfffffffc


//--------------------- .nv.constant4             --------------------------
	.section	.nv.constant4,"a",@progbits
	.align	8
	.align		8
.nv.constant4:
        /*0000*/ 	.dword	__assertfail
	.align		8
        /*0008*/ 	.dword	__unnamed_1
	.align		8
        /*0010*/ 	.dword	_ZN39_INTERNAL_be9069ce_4_k_cu_aaa4c449_30094cuda3std3__45__cpo5beginE
	.align		8
        /*0018*/ 	.dword	_ZN39_INTERNAL_be9069ce_4_k_cu_aaa4c449_30094cuda3std3__45__cpo3endE
	.align		8
        /*0020*/ 	.dword	_ZN39_INTERNAL_be9069ce_4_k_cu_aaa4c449_30094cuda3std3__45__cpo6cbeginE
	.align		8
        /*0028*/ 	.dword	_ZN39_INTERNAL_be9069ce_4_k_cu_aaa4c449_30094cuda3std3__45__cpo4cendE
	.align		8
        /*0030*/ 	.dword	_ZN39_INTERNAL_be9069ce_4_k_cu_aaa4c449_30094cuda3std3__441_GLOBAL__N__be9069ce_4_k_cu_aaa4c449_30096ignoreE
	.align		8
        /*0038*/ 	.dword	_ZN39_INTERNAL_be9069ce_4_k_cu_aaa4c449_30094cuda3std3__419piecewise_constructE
	.align		8
        /*0040*/ 	.dword	_ZN39_INTERNAL_be9069ce_4_k_cu_aaa4c449_30094cuda3std3__48in_placeE
	.align		8
        /*0048*/ 	.dword	_ZN39_INTERNAL_be9069ce_4_k_cu_aaa4c449_30094cuda3std6ranges3__45__cpo4swapE
	.align		8
        /*0050*/ 	.dword	_ZN39_INTERNAL_be9069ce_4_k_cu_aaa4c449_30094cuda3std6ranges3__45__cpo9iter_moveE
	.align		8
        /*0058*/ 	.dword	_ZN39_INTERNAL_be9069ce_4_k_cu_aaa4c449_30094cute7productE
	.align		8
        /*0060*/ 	.dword	_ZN39_INTERNAL_be9069ce_4_k_cu_aaa4c449_30094cute1_E
	.align		8
        /*0068*/ 	.dword	$str$23
	.align		8
        /*0070*/ 	.dword	$str$24


//--------------------- .text._ZN7cutlass13device_kernelINS_4fmha6kernel13FmhaKernelTmaINS1_10collective15FmhaMainloopTmaINS_6half_tEfN4cute5tupleIJNS7_1CILi64EEENS9_ILi128EEENS9_ILi16EEEEEENS4_14ResidualFusionEJEEENS4_15FmhaFwdEpilogueIS6_fNS8_IJSA_SC_SB_EEEEEJEEEEEvNT_6ParamsE --------------------------
	.section	.text._ZN7cutlass13device_kernelINS_4fmha6kernel13FmhaKernelTmaINS1_10collective15FmhaMainloopTmaINS_6half_tEfN4cute5tupleIJNS7_1CILi64EEENS9_ILi128EEENS9_ILi16EEEEEENS4_14ResidualFusionEJEEENS4_15FmhaFwdEpilogueIS6_fNS8_IJSA_SC_SB_EEEEEJEEEEEvNT_6ParamsE,"ax",@progbits
	.align	128
.text._ZN7cutlass13device_kernelINS_4fmha6kernel13FmhaKernelTmaINS1_10collective15FmhaMainloopTmaINS_6half_tEfN4cute5tupleIJNS7_1CILi64EEENS9_ILi128EEENS9_ILi16EEEEEENS4_14ResidualFusionEJEEENS4_15FmhaFwdEpilogueIS6_fNS8_IJSA_SC_SB_EEEEEJEEEEEvNT_6ParamsE:
        .type           _ZN7cutlass13device_kernelINS_4fmha6kernel13FmhaKernelTmaINS1_10collective15FmhaMainloopTmaINS_6half_tEfN4cute5tupleIJNS7_1CILi64EEENS9_ILi128EEENS9_ILi16EEEEEENS4_14ResidualFusionEJEEENS4_15FmhaFwdEpilogueIS6_fNS8_IJSA_SC_SB_EEEEEJEEEEEvNT_6ParamsE,@function
        .size           _ZN7cutlass13device_kernelINS_4fmha6kernel13FmhaKernelTmaINS1_10collective15FmhaMainloopTmaINS_6half_tEfN4cute5tupleIJNS7_1CILi64EEENS9_ILi128EEENS9_ILi16EEEEEENS4_14ResidualFusionEJEEENS4_15FmhaFwdEpilogueIS6_fNS8_IJSA_SC_SB_EEEEEJEEEEEvNT_6ParamsE,(.L_x_91 - _ZN7cutlass13device_kernelINS_4fmha6kernel13FmhaKernelTmaINS1_10collective15FmhaMainloopTmaINS_6half_tEfN4cute5tupleIJNS7_1CILi64EEENS9_ILi128EEENS9_ILi16EEEEEENS4_14ResidualFusionEJEEENS4_15FmhaFwdEpilogueIS6_fNS8_IJSA_SC_SB_EEEEEJEEEEEvNT_6ParamsE)
        .other          _ZN7cutlass13device_kernelINS_4fmha6kernel13FmhaKernelTmaINS1_10collective15FmhaMainloopTmaINS_6half_tEfN4cute5tupleIJNS7_1CILi64EEENS9_ILi128EEENS9_ILi16EEEEEENS4_14ResidualFusionEJEEENS4_15FmhaFwdEpilogueIS6_fNS8_IJSA_SC_SB_EEEEEJEEEEEvNT_6ParamsE,@"STO_CUDA_ENTRY STV_DEFAULT"
_ZN7cutlass13device_kernelINS_4fmha6kernel13FmhaKernelTmaINS1_10collective15FmhaMainloopTmaINS_6half_tEfN4cute5tupleIJNS7_1CILi64EEENS9_ILi128EEENS9_ILi16EEEEEENS4_14ResidualFusionEJEEENS4_15FmhaFwdEpilogueIS6_fNS8_IJSA_SC_SB_EEEEEJEEEEEvNT_6ParamsE:
[----:B------:R-:W1:Y:S01]  /*0000*/  LDC R1, c[0x0][0x28] ;  /* 0x00000a00ff017b82 */ /* 0x000e620000000800 */
[----:B------:R-:W2:Y:S01]  /*0010*/  S2R R16, SR_TID.X ;  /* 0x0000000000107919 */ /* 0x000ea20000002100 */
[----:B------:R-:W-:Y:S01]  /*0020*/  ELECT P0, URZ, PT ;  /* 0x00000000003f782f */ /* 0x000fe20003800000 */
[----:B------:R-:W-:Y:S01]  /*0030*/  BSSY B0, `(.L_x_0) ;  /* 0x0000010000007945 */ /* 0x000fe20003800000 */
[----:B--2---:R-:W-:-:S05]  /*0040*/  SHF.R.U32.HI R8, RZ, 0x5, R16 ;  /* 0x00000005ff087819 */ /* 0x004fca0000011610 */
[----:B------:R-:W2:Y:S02]  /*0050*/  SHFL.IDX PT, R0, R8, RZ, 0x1f ;  /* 0x00001fff08007589 */ /* 0x000ea400000e0000 */
[----:B--2---:R-:W-:-:S13]  /*0060*/  ISETP.NE.OR P0, PT, R0, RZ, !P0 ;  /* 0x000000ff0000720c */ /* 0x004fda0004705670 */
[----:B-1----:R-:W-:Y:S05]  /*0070*/  @P0 BRA `(.L_x_1) ;  /* 0x00000000002c0947 */ /* 0x002fea0003800000 */
[----:B------:R-:W-:Y:S02]  /*0080*/  ULDC.64 UR4, c[0x0][0x198] ;  /* 0x0000660000047ab9 */ /* 0x000fe40000000a00 */
[----:B------:R-:W-:Y:S02]  /*0090*/  UIADD3 UR6, UP0, UR4, 0xf0, URZ ;  /* 0x000000f004067890 */ /* 0x000fe4000ff1e03f */
[----:B------:R-:W-:Y:S02]  /*00a0*/  UIADD3 UR8, UP1, UR4, 0x1f0, URZ ;  /* 0x000001f004087890 */ /* 0x000fe4000ff3e03f */
[----:B------:R-:W-:Y:S02]  /*00b0*/  UIADD3 UR4, UP2, UR4, 0x2f0, URZ ;  /* 0x000002f004047890 */ /* 0x000fe4000ff5e03f */
[----:B------:R-:W-:Y:S02]  /*00c0*/  UIADD3.X UR7, URZ, UR5, URZ, UP0, !UPT ;  /* 0x000000053f077290 */ /* 0x000fe400087fe43f */
[----:B------:R-:W-:-:S02]  /*00d0*/  UIADD3.X UR9, URZ, UR5, URZ, UP1, !UPT ;  /* 0x000000053f097290 */ /* 0x000fc40008ffe43f */
[----:B------:R-:W-:-:S05]  /*00e0*/  UIADD3.X UR5, URZ, UR5, URZ, UP2, !UPT ;  /* 0x000000053f057290 */ /* 0x000fca00097fe43f */
[----:B------:R1:W-:Y:S02]  /*00f0*/  UTMACCTL.PF [UR6] ;  /* 0x00000000060079b9 */ /* 0x0003e40008040000 */
[----:B------:R1:W-:Y:S02]  /*0100*/  UTMACCTL.PF [UR8] ;  /* 0x00000000080079b9 */ /* 0x0003e40008040000 */
[----:B------:R1:W-:Y:S02]  /*0110*/  UTMACCTL.PF [UR4] ;  /* 0x00000000040079b9 */ /* 0x0003e40008040000 */
[----:B-1----:R-:W-:Y:S01]  /*0120*/  NOP ;  /* 0x0000000000007918 */ /* 0x002fe20000000000 */
.L_x_1:
[----:B------:R-:W-:Y:S05]  /*0130*/  BSYNC B0 ;  /* 0x0000000000007941 */ /* 0x000fea0003800000 */
.L_x_0:
[----:B------:R-:W1:Y:S02]  /*0140*/  SHFL.IDX PT, R0, R8, RZ, 0x1f ;  /* 0x00001fff08007589 */ /* 0x000e6400000e0000 */
[----:B-1----:R-:W-:-:S13]  /*0150*/  ISETP.NE.AND P0, PT, R0, RZ, PT ;  /* 0x000000ff0000720c */ /* 0x002fda0003f05270 */
[----:B------:R-:W-:Y:S05]  /*0160*/  @P0 BRA `(.L_x_2) ;  /* 0x0000000000400947 */ /* 0x000fea0003800000 */
[----:B------:R-:W1:Y:S01]  /*0170*/  S2UR UR8, SR_CgaCtaId ;  /* 0x00000000000879c3 */ /* 0x000e620000008800 */
[----:B------:R-:W-:Y:S01]  /*0180*/  UMOV UR4, 0x400 ;  /* 0x0000040000047882 */ /* 0x000fe20000000000 */
[----:B------:R-:W-:Y:S01]  /*0190*/  UMOV UR5, 0x1 ;  /* 0x0000000100057882 */ /* 0x000fe20000000000 */
[----:B------:R-:W-:Y:S01]  /*01a0*/  UMOV UR6, 0x80 ;  /* 0x0000008000067882 */ /* 0x000fe20000000000 */
[----:B------:R-:W-:Y:S01]  /*01b0*/  ELECT P0, URZ, PT ;  /* 0x00000000003f782f */ /* 0x000fe20003800000 */
[----:B------:R-:W-:-:S04]  /*01c0*/  UIADD3 UR6, -UR6, 0x100000, URZ ;  /* 0x0010000006067890 */ /* 0x000fc8000fffe13f */
[----:B------:R-:W-:Y:S02]  /*01d0*/  USHF.L.U32 UR7, UR6, 0xb, URZ ;  /* 0x0000000b06077899 */ /* 0x000fe4000800063f */
[----:B------:R-:W-:Y:S02]  /*01e0*/  USHF.L.U32 UR6, UR6, 0x1, URZ ;  /* 0x0000000106067899 */ /* 0x000fe4000800063f */
[----:B-1----:R-:W-:Y:S02]  /*01f0*/  ULEA UR8, UR8, UR4, 0x18 ;  /* 0x0000000408087291 */ /* 0x002fe4000f8ec03f */
[----:B------:R-:W-:-:S04]  /*0200*/  UIADD3 UR4, -UR5, 0x100000, URZ ;  /* 0x0010000005047890 */ /* 0x000fc8000fffe13f */
[----:B------:R-:W-:Y:S02]  /*0210*/  USHF.L.U32 UR5, UR4, 0xb, URZ ;  /* 0x0000000b04057899 */ /* 0x000fe4000800063f */
[----:B------:R-:W-:Y:S01]  /*0220*/  USHF.L.U32 UR4, UR4, 0x1, URZ ;  /* 0x0000000104047899 */ /* 0x000fe2000800063f */
[----:B------:R-:W1:Y:S11]  /*0230*/  FENCE.VIEW.ASYNC.S ;  /* 0x00000000000073c6 */ /* 0x000e760000000000 */
[----:B-1----:R1:W2:Y:S01]  /*0240*/  SYNCS.EXCH.64 URZ, [UR8+0x4840], UR4 ;  /* 0x00484004083f75b2 */ /* 0x0022a20008000100 */
[----:B------:R1:W3:Y:S01]  /*0250*/  SYNCS.EXCH.64 URZ, [UR8+0x4848], UR6 ;  /* 0x00484806083f75b2 */ /* 0x0002e20008000100 */
[----:B------:R-:W-:Y:S01]  /*0260*/  NOP ;  /* 0x0000000000007918 */ /* 0x000fe20000000000 */
.L_x_2:
[----:B------:R-:W4:Y:S01]  /*0270*/  SHFL.IDX PT, R0, R8, RZ, 0x1f ;  /* 0x00001fff08007589 */ /* 0x000f2200000e0000 */
[----:B------:R-:W-:Y:S01]  /*0280*/  NOP ;  /* 0x0000000000007918 */ /* 0x000fe20000000000 */
[----:B----4-:R-:W-:-:S13]  /*0290*/  ISETP.NE.AND P0, PT, R0, RZ, PT ;  /* 0x000000ff0000720c */ /* 0x010fda0003f05270 */
[----:B------:R-:W-:Y:S05]  /*02a0*/  @P0 BRA `(.L_x_3) ;  /* 0x0000000000580947 */ /* 0x000fea0003800000 */
[----:B-1----:R-:W1:Y:S01]  /*02b0*/  S2UR UR5, SR_CgaCtaId ;  /* 0x00000000000579c3 */ /* 0x002e620000008800 */
[----:B------:R-:W-:Y:S01]  /*02c0*/  UMOV UR4, 0x400 ;  /* 0x0000040000047882 */ /* 0x000fe20000000000 */
[----:B------:R-:W-:Y:S01]  /*02d0*/  UMOV UR6, 0x1 ;  /* 0x0000000100067882 */ /* 0x000fe20000000000 */
[----:B------:R-:W-:Y:S01]  /*02e0*/  UMOV UR7, 0x80 ;  /* 0x0000008000077882 */ /* 0x000fe20000000000 */
[----:B------:R-:W-:Y:S01]  /*02f0*/  ELECT P0, URZ, PT ;  /* 0x00000000003f782f */ /* 0x000fe20003800000 */
[----:B-1----:R-:W-:Y:S02]  /*0300*/  ULEA UR8, UR5, UR4, 0x18 ;  /* 0x0000000405087291 */ /* 0x002fe4000f8ec03f */
[----:B------:R-:W-:-:S04]  /*0310*/  UIADD3 UR4, -UR6, 0x100000, URZ ;  /* 0x0010000006047890 */ /* 0x000fc8000fffe13f */
[----:B------:R-:W-:Y:S02]  /*0320*/  USHF.L.U32 UR5, UR4, 0xb, URZ ;  /* 0x0000000b04057899 */ /* 0x000fe4000800063f */
[----:B------:R-:W-:Y:S02]  /*0330*/  USHF.L.U32 UR4, UR4, 0x1, URZ ;  /* 0x0000000104047899 */ /* 0x000fe4000800063f */
[----:B------:R-:W-:-:S04]  /*0340*/  UIADD3 UR6, -UR7, 0x100000, URZ ;  /* 0x0010000007067890 */ /* 0x000fc8000fffe13f */
[----:B------:R-:W-:Y:S02]  /*0350*/  USHF.L.U32 UR7, UR6, 0xb, URZ ;  /* 0x0000000b06077899 */ /* 0x000fe4000800063f */
[----:B------:R-:W-:Y:S01]  /*0360*/  USHF.L.U32 UR6, UR6, 0x1, URZ ;  /* 0x0000000106067899 */ /* 0x000fe2000800063f */
[----:B------:R-:W1:Y:S03]  /*0370*/  FENCE.VIEW.ASYNC.S ;  /* 0x00000000000073c6 */ /* 0x000e660000000000 */
[----:B-1----:R4:W1:Y:S08]  /*0380*/  SYNCS.EXCH.64 URZ, [UR8+0x4800], UR4 ;  /* 0x00480004083f75b2 */ /* 0x0028700008000100 */
[----:B------:R4:W1:Y:S01]  /*0390*/  SYNCS.EXCH.64 URZ, [UR8+0x4820], UR6 ;  /* 0x00482006083f75b2 */ /* 0x0008620008000100 */
[----:B------:R4:W1:Y:S01]  /*03a0*/  SYNCS.EXCH.64 URZ, [UR8+0x4808], UR4 ;  /* 0x00480804083f75b2 */ /* 0x0008620008000100 */
[----:B------:R4:W1:Y:S01]  /*03b0*/  SYNCS.EXCH.64 URZ, [UR8+0x4828], UR6 ;  /* 0x00482806083f75b2 */ /* 0x0008620008000100 */
[----:B------:R4:W1:Y:S01]  /*03c0*/  SYNCS.EXCH.64 URZ, [UR8+0x4810], UR4 ;  /* 0x00481004083f75b2 */ /* 0x0008620008000100 */
[----:B------:R4:W1:Y:S01]  /*03d0*/  SYNCS.EXCH.64 URZ, [UR8+0x4830], UR6 ;  /* 0x00483006083f75b2 */ /* 0x0008620008000100 */
[----:B------:R4:W1:Y:S01]  /*03e0*/  SYNCS.EXCH.64 URZ, [UR8+0x4818], UR4 ;  /* 0x00481804083f75b2 */ /* 0x0008620008000100 */
[----:B------:R4:W1:Y:S02]  /*03f0*/  SYNCS.EXCH.64 URZ, [UR8+0x4838], UR6 ;  /* 0x00483806083f75b2 */ /* 0x0008640008000100 */
[----:B----4-:R-:W-:Y:S01]  /*0400*/  NOP ;  /* 0x0000000000007918 */ /* 0x010fe20000000000 */
.L_x_3:
        /* <DEDUP_REMOVED lines=18> */
[----:B------:R4:W1:Y:S02]  /*0530*/  SYNCS.EXCH.64 URZ, [UR8+0x4858], UR6 ;  /* 0x00485806083f75b2 */ /* 0x0008640008000100 */
[----:B----4-:R-:W-:Y:S01]  /*0540*/  NOP ;  /* 0x0000000000007918 */ /* 0x010fe20000000000 */
.L_x_4:
[----:B------:R-:W4:Y:S01]  /*0550*/  SHFL.IDX PT, R8, R8, RZ, 0x1f ;  /* 0x00001fff08087589 */ /* 0x000f2200000e0000 */
[----:B------:R-:W-:Y:S02]  /*0560*/  ELECT P0, URZ, PT ;  /* 0x00000000003f782f */ /* 0x000fe40003800000 */
[----:B------:R-:W-:Y:S01]  /*0570*/  SHF.R.S32.HI R3, RZ, 0x1f, R16 ;  /* 0x0000001fff037819 */ /* 0x000fe20000011410 */
[----:B------:R-:W-:Y:S01]  /*0580*/  NOP ;  /* 0x0000000000007918 */ /* 0x000fe20000000000 */
[----:B------:R-:W4:Y:S01]  /*0590*/  S2UR UR36, SR_CTAID.Y ;  /* 0x00000000002479c3 */ /* 0x000f220000002600 */
[----:B------:R-:W-:Y:S01]  /*05a0*/  BSSY B0, `(.L_x_5) ;  /* 0x0000026000007945 */ /* 0x000fe20003800000 */
[----:B------:R-:W-:Y:S01]  /*05b0*/  LEA.HI R3, R3, R16, RZ, 0x7 ;  /* 0x0000001003037211 */ /* 0x000fe200078f38ff */
[----:B------:R-:W-:-:S03]  /*05c0*/  IMAD.MOV.U32 R7, RZ, RZ, RZ ;  /* 0x000000ffff077224 */ /* 0x000fc600078e00ff */
[----:B------:R-:W-:Y:S02]  /*05d0*/  LOP3.LUT R3, R3, 0xffffff80, RZ, 0xc0, !PT ;  /* 0xffffff8003037812 */ /* 0x000fe400078ec0ff */
[----:B------:R-:W4:Y:S03]  /*05e0*/  S2UR UR37, SR_CTAID.Z ;  /* 0x00000000002579c3 */ /* 0x000f260000002700 */
[----:B------:R-:W-:-:S05]  /*05f0*/  IMAD.IADD R9, R16, 0x1, -R3 ;  /* 0x0000000110097824 */ /* 0x000fca00078e0a03 */
[----:B-123--:R-:W-:Y:S01]  /*0600*/  BAR.SYNC.DEFER_BLOCKING 0x0 ;  /* 0x0000000000007b1d */ /* 0x00efe20000010000 */
[----:B----4-:R-:W-:-:S13]  /*0610*/  ISETP.EQ.AND P1, PT, R8, RZ, P0 ;  /* 0x000000ff0800720c */ /* 0x010fda0000722270 */
[----:B------:R-:W-:Y:S05]  /*0620*/  @!P1 BRA `(.L_x_6) ;  /* 0x0000000000749947 */ /* 0x000fea0003800000 */
[----:B------:R-:W1:Y:S01]  /*0630*/  S2R R3, SR_CgaCtaId ;  /* 0x0000000000037919 */ /* 0x000e620000008800 */
[----:B------:R-:W-:Y:S01]  /*0640*/  IMAD.MOV.U32 R2, RZ, RZ, 0x1 ;  /* 0x00000001ff027424 */ /* 0x000fe200078e00ff */
[----:B------:R-:W-:Y:S02]  /*0650*/  MOV R0, 0x400 ;  /* 0x0000040000007802 */ /* 0x000fe40000000f00 */
[----:B------:R-:W-:Y:S02]  /*0660*/  ISETP.NE.AND P3, PT, R9, RZ, PT ;  /* 0x000000ff0900720c */ /* 0x000fe40003f65270 */
[----:B------:R-:W-:Y:S02]  /*0670*/  SHF.L.U32 R2, R2, 0x1f, RZ ;  /* 0x0000001f02027819 */ /* 0x000fe400000006ff */
[----:B-1----:R-:W-:Y:S02]  /*0680*/  LEA R3, R3, R0, 0x18 ;  /* 0x0000000003037211 */ /* 0x002fe400078ec0ff */
[----:B------:R-:W1:Y:S02]  /*0690*/  S2R R0, SR_CTAID.X ;  /* 0x0000000000007919 */ /* 0x000e640000002500 */
[----:B------:R-:W2:Y:S02]  /*06a0*/  SYNCS.PHASECHK.TRANS64.TRYWAIT P2, [R3+URZ+0x4848], R2 ;  /* 0x00484802030075a7 */ /* 0x000ea4000804017f */
[----:B-12---:R-:W-:Y:S05]  /*06b0*/  @!P2 BRA `(.L_x_7) ;  /* 0x000000a000b4a947 */ /* 0x006fea0003800000 */
.L_x_70:
[----:B------:R-:W-:Y:S01]  /*06c0*/  SHF.L.U32 R0, R0, 0x6, RZ ;  /* 0x0000000600007819 */ /* 0x000fe200000006ff */
[----:B------:R-:W-:Y:S06]  /*06d0*/  @P3 BRA `(.L_x_8) ;  /* 0x0000000000143947 */ /* 0x000fec0003800000 */
[----:B------:R-:W-:Y:S01]  /*06e0*/  LOP3.LUT P2, RZ, R16, 0x1f, RZ, 0xc0, !PT ;  /* 0x0000001f10ff7812 */ /* 0x000fe2000784c0ff */
[----:B-1----:R-:W-:-:S04]  /*06f0*/  IMAD.MOV.U32 R2, RZ, RZ, 0x800 ;  /* 0x00000800ff027424 */ /* 0x002fc800078e00ff */
[----:B------:R2:W-:Y:S08]  /*0700*/  SYNCS.ARRIVE.TRANS64 RZ, [R3+URZ+0x4840], R2 ;  /* 0x0048400203ff79a7 */ /* 0x0005f0000800003f */
[----:B------:R-:W-:Y:S05]  /*0710*/  @!P2 BRA `(.L_x_8) ;  /* 0x000000000004a947 */ /* 0x000fea0003800000 */
[----:B------:R-:W-:Y:S01]  /*0720*/  BPT.TRAP 0x1 ;  /* 0x000000040000795c */ /* 0x000fe20000300000 */
.L_x_8:
[----:B------:R-:W-:Y:S01]  /*0730*/  R2UR UR8, R3 ;  /* 0x00000000030872ca */ /* 0x000fe200000e0000 */
[----:B------:R-:W-:Y:S01]  /*0740*/  ULDC.64 UR4, c[0x0][0x198] ;  /* 0x0000660000047ab9 */ /* 0x000fe20000000a00 */
[----:B------:R-:W-:Y:S01]  /*0750*/  R2UR UR11, R0 ;  /* 0x00000000000b72ca */ /* 0x000fe200000e0000 */
[----:B------:R-:W-:Y:S01]  /*0760*/  UIADD3 UR4, UP0, UR4, 0xf0, URZ ;  /* 0x000000f004047890 */ /* 0x000fe2000ff1e03f */
[----:B------:R-:W-:Y:S01]  /*0770*/  UMOV UR6, 0x0 ;  /* 0x0000000000067882 */ /* 0x000fe20000000000 */
[----:B------:R-:W-:Y:S02]  /*0780*/  UMOV UR7, 0x10000000 ;  /* 0x1000000000077882 */ /* 0x000fe40000000000 */
[----:B------:R-:W-:Y:S01]  /*0790*/  UIADD3.X UR5, URZ, UR5, URZ, UP0, !UPT ;  /* 0x000000053f057290 */ /* 0x000fe200087fe43f */
[----:B------:R-:W-:Y:S01]  /*07a0*/  UMOV UR10, URZ ;  /* 0x0000003f000a7c82 */ /* 0x000fe20008000000 */
[----:B------:R-:W-:Y:S01]  /*07b0*/  UMOV UR12, UR36 ;  /* 0x00000024000c7c82 */ /* 0x000fe20008000000 */
[----:B------:R-:W-:-:S03]  /*07c0*/  UMOV UR13, UR37 ;  /* 0x00000025000d7c82 */ /* 0x000fc60008000000 */
[----:B------:R-:W-:-:S09]  /*07d0*/  UIADD3 UR9, UR8, 0x4840, URZ ;  /* 0x0000484008097890 */ /* 0x000fd2000fffe03f */
[----:B------:R3:W-:Y:S02]  /*07e0*/  UTMALDG.4D [UR8], [UR4], desc[UR6] ;  /* 0x00000608040075b4 */ /* 0x0007e40008019000 */
[----:B---3--:R-:W-:Y:S01]  /*07f0*/  NOP ;  /* 0x0000000000007918 */ /* 0x008fe20000000000 */
.L_x_6:
[----:B------:R-:W-:Y:S05]  /*0800*/  BSYNC B0 ;  /* 0x0000000000007941 */ /* 0x000fea0003800000 */
.L_x_5:
[----:B------:R-:W3:Y:S01]  /*0810*/  LDC R11, c[0x0][0x28c] ;  /* 0x0000a300ff0b7b82 */ /* 0x000ee20000000800 */
[----:B------:R-:W-:Y:S01]  /*0820*/  BSSY B0, `(.L_x_9) ;  /* 0x0000091000007945 */ /* 0x000fe20003800000 */
[----:B------:R-:W-:Y:S01]  /*0830*/  IMAD.MOV.U32 R5, RZ, RZ, 0x1 ;  /* 0x00000001ff057424 */ /* 0x000fe200078e00ff */
[----:B------:R-:W-:Y:S01]  /*0840*/  MOV R4, 0x1 ;  /* 0x0000000100047802 */ /* 0x000fe20000000f00 */
[----:B-12---:R-:W-:Y:S02]  /*0850*/  IMAD.MOV.U32 R3, RZ, RZ, RZ ;  /* 0x000000ffff037224 */ /* 0x006fe400078e00ff */
[----:B---3--:R-:W-:-:S05]  /*0860*/  VIADD R17, R11, 0x7f ;  /* 0x0000007f0b117836 */ /* 0x008fca0000000000 */
[----:B------:R-:W-:-:S04]  /*0870*/  SHF.R.S32.HI R0, RZ, 0x1f, R17 ;  /* 0x0000001fff007819 */ /* 0x000fc80000011411 */
[----:B------:R-:W-:-:S04]  /*0880*/  LEA.HI R17, R0, R17, RZ, 0x7 ;  /* 0x0000001100117211 */ /* 0x000fc800078f38ff */
[----:B------:R-:W-:-:S05]  /*0890*/  SHF.R.S32.HI R6, RZ, 0x7, R17 ;  /* 0x00000007ff067819 */ /* 0x000fca0000011411 */
[----:B------:R-:W-:Y:S01]  /*08a0*/  IMAD.SHL.U32 R6, R6, 0x2, RZ ;  /* 0x0000000206067824 */ /* 0x000fe200078e00ff */
[----:B------:R-:W-:Y:S06]  /*08b0*/  @!P1 BRA `(.L_x_10) ;  /* 0x00000008001c9947 */ /* 0x000fec0003800000 */
[----:B------:R-:W-:Y:S01]  /*08c0*/  ISETP.GE.AND P1, PT, R11, 0x1, PT ;  /* 0x000000010b00780c */ /* 0x000fe20003f26270 */
[----:B------:R-:W-:Y:S01]  /*08d0*/  IMAD.MOV.U32 R7, RZ, RZ, RZ ;  /* 0x000000ffff077224 */ /* 0x000fe200078e00ff */
[----:B------:R-:W-:Y:S02]  /*08e0*/  LOP3.LUT R10, R16, 0x1f, RZ, 0xc0, !PT ;  /* 0x0000001f100a7812 */ /* 0x000fe400078ec0ff */
[----:B------:R-:W-:-:S09]  /*08f0*/  MOV R3, RZ ;  /* 0x000000ff00037202 */ /* 0x000fd20000000f00 */
[----:B------:R-:W-:Y:S05]  /*0900*/  @!P1 BRA `(.L_x_11) ;  /* 0x0000000000e49947 */ /* 0x000fea0003800000 */
[----:B------:R-:W1:Y:S01]  /*0910*/  S2R R3, SR_CgaCtaId ;  /* 0x0000000000037919 */ /* 0x000e620000008800 */
[----:B------:R-:W-:Y:S01]  /*0920*/  MOV R0, 0x400 ;  /* 0x0000040000007802 */ /* 0x000fe20000000f00 */
[----:B------:R-:W-:Y:S01]  /*0930*/  IMAD.MOV.U32 R2, RZ, RZ, 0x1 ;  /* 0x00000001ff027424 */ /* 0x000fe200078e00ff */
[----:B------:R-:W-:Y:S02]  /*0940*/  ISETP.NE.AND P2, PT, R9, RZ, PT ;  /* 0x000000ff0900720c */ /* 0x000fe40003f45270 */
[----:B-1----:R-:W-:Y:S02]  /*0950*/  LEA R7, R3, R0, 0x18 ;  /* 0x0000000003077211 */ /* 0x002fe400078ec0ff */
[----:B------:R-:W-:-:S04]  /*0960*/  SHF.L.U32 R0, R2, 0x1f, RZ ;  /* 0x0000001f02007819 */ /* 0x000fc800000006ff */
[----:B------:R-:W1:Y:S02]  /*0970*/  SYNCS.PHASECHK.TRANS64.TRYWAIT P1, [R7+URZ+0x4820], R0 ;  /* 0x00482000070075a7 */ /* 0x000e64000802017f */
[----:B-1----:R-:W-:Y:S05]  /*0980*/  @!P1 BRA `(.L_x_12) ;  /* 0x000000a000149947 */ /* 0x002fea0003800000 */
.L_x_71:
[----:B------:R-:W-:Y:S01]  /*0990*/  IMAD.MOV.U32 R3, RZ, RZ, 0x1 ;  /* 0x00000001ff037424 */ /* 0x000fe200078e00ff */
[----:B------:R-:W-:Y:S06]  /*09a0*/  @P2 BRA `(.L_x_13) ;  /* 0x0000000000142947 */ /* 0x000fec0003800000 */
[----:B------:R-:W-:Y:S01]  /*09b0*/  ISETP.NE.AND P1, PT, R10, RZ, PT ;  /* 0x000000ff0a00720c */ /* 0x000fe20003f25270 */
[----:B-1----:R-:W-:-:S04]  /*09c0*/  IMAD.MOV.U32 R0, RZ, RZ, 0x1000 ;  /* 0x00001000ff007424 */ /* 0x002fc800078e00ff */
[----:B------:R2:W-:Y:S08]  /*09d0*/  SYNCS.ARRIVE.TRANS64 RZ, [R7+URZ+0x4800], R0 ;  /* 0x0048000007ff79a7 */ /* 0x0005f0000800003f */
[----:B------:R-:W-:Y:S05]  /*09e0*/  @!P1 BRA `(.L_x_13) ;  /* 0x0000000000049947 */ /* 0x000fea0003800000 */
[----:B------:R-:W-:Y:S01]  /*09f0*/  BPT.TRAP 0x1 ;  /* 0x000000040000795c */ /* 0x000fe20000300000 */
.L_x_13:
[----:B------:R-:W3:Y:S01]  /*0a00*/  S2R R13, SR_CgaCtaId ;  /* 0x00000000000d7919 */ /* 0x000ee20000008800 */
[----:B------:R-:W-:Y:S01]  /*0a10*/  R2UR UR33, R7 ;  /* 0x00000000072172ca */ /* 0x000fe200000e0000 */
[----:B------:R-:W-:Y:S01]  /*0a20*/  ULDC.64 UR4, c[0x0][0x198] ;  /* 0x0000660000047ab9 */ /* 0x000fe20000000a00 */
[----:B-12---:R-:W-:Y:S01]  /*0a30*/  MOV R0, 0x400 ;  /* 0x0000040000007802 */ /* 0x006fe20000000f00 */
[----:B------:R-:W-:Y:S01]  /*0a40*/  UIADD3 UR4, UP0, UR4, 0x1f0, URZ ;  /* 0x000001f004047890 */ /* 0x000fe2000ff1e03f */
[----:B------:R-:W-:Y:S01]  /*0a50*/  MOV R7, 0x1 ;  /* 0x0000000100077802 */ /* 0x000fe20000000f00 */
[----:B------:R-:W-:Y:S01]  /*0a60*/  UMOV UR6, 0x0 ;  /* 0x0000000000067882 */ /* 0x000fe20000000000 */
[----:B------:R-:W-:Y:S01]  /*0a70*/  UMOV UR7, 0x10000000 ;  /* 0x1000000000077882 */ /* 0x000fe20000000000 */
[----:B------:R-:W-:Y:S01]  /*0a80*/  UIADD3.X UR5, URZ, UR5, URZ, UP0, !UPT ;  /* 0x000000053f057290 */ /* 0x000fe200087fe43f */
[----:B------:R-:W-:Y:S01]  /*0a90*/  SHF.L.U32 R7, R7, 0x1f, RZ ;  /* 0x0000001f07077819 */ /* 0x000fe200000006ff */
[----:B------:R-:W-:Y:S01]  /*0aa0*/  UMOV UR34, URZ ;  /* 0x0000003f00227c82 */ /* 0x000fe20008000000 */
[----:B------:R-:W-:Y:S01]  /*0ab0*/  UMOV UR35, URZ ;  /* 0x0000003f00237c82 */ /* 0x000fe20008000000 */
[----:B------:R-:W-:-:S02]  /*0ac0*/  ISETP.NE.AND P2, PT, R9, RZ, PT ;  /* 0x000000ff0900720c */ /* 0x000fc40003f45270 */
[----:B------:R-:W-:Y:S02]  /*0ad0*/  UIADD3 UR32, UR33, 0x800, URZ ;  /* 0x0000080021207890 */ /* 0x000fe4000fffe03f */
[----:B------:R-:W-:-:S09]  /*0ae0*/  UIADD3 UR33, UR33, 0x4800, URZ ;  /* 0x0000480021217890 */ /* 0x000fd2000fffe03f */
[----:B------:R1:W-:Y:S01]  /*0af0*/  UTMALDG.4D [UR32], [UR4], desc[UR6] ;  /* 0x00000620040075b4 */ /* 0x0003e20008019000 */
[----:B---3--:R-:W-:-:S05]  /*0b00*/  LEA R2, R13, R0, 0x18 ;  /* 0x000000000d027211 */ /* 0x008fca00078ec0ff */
[----:B------:R-:W-:-:S04]  /*0b10*/  IMAD R0, R3, 0x8, R2 ;  /* 0x0000000803007824 */ /* 0x000fc800078e0202 */
[----:B------:R-:W2:Y:S02]  /*0b20*/  SYNCS.PHASECHK.TRANS64.TRYWAIT P1, [R0+URZ+0x4820], R7 ;  /* 0x00482007000075a7 */ /* 0x000ea4000802017f */
[----:B-12---:R-:W-:Y:S05]  /*0b30*/  @!P1 BRA `(.L_x_14) ;  /* 0x0000009c00bc9947 */ /* 0x006fea0003800000 */
.L_x_72:
[----:B-1----:R-:W-:Y:S01]  /*0b40*/  IMAD.MOV.U32 R7, RZ, RZ, 0x1 ;  /* 0x00000001ff077424 */ /* 0x002fe200078e00ff */
[----:B------:R-:W-:Y:S06]  /*0b50*/  @P2 BRA `(.L_x_15) ;  /* 0x0000000000142947 */ /* 0x000fec0003800000 */
[----:B------:R-:W-:Y:S01]  /*0b60*/  ISETP.NE.AND P1, PT, R10, RZ, PT ;  /* 0x000000ff0a00720c */ /* 0x000fe20003f25270 */
[----:B------:R-:W-:-:S04]  /*0b70*/  IMAD.MOV.U32 R13, RZ, RZ, 0x1000 ;  /* 0x00001000ff0d7424 */ /* 0x000fc800078e00ff */
[----:B------:R1:W-:Y:S08]  /*0b80*/  SYNCS.ARRIVE.TRANS64 RZ, [R0+URZ+0x4800], R13 ;  /* 0x0048000d00ff79a7 */ /* 0x0003f0000800003f */
[----:B------:R-:W-:Y:S05]  /*0b90*/  @!P1 BRA `(.L_x_15) ;  /* 0x0000000000049947 */ /* 0x000fea0003800000 */
[----:B------:R-:W-:Y:S01]  /*0ba0*/  BPT.TRAP 0x1 ;  /* 0x000000040000795c */ /* 0x000fe20000300000 */
.L_x_15:
[C---:B------:R-:W-:Y:S01]  /*0bb0*/  LEA R2, R3.reuse, R2, 0xc ;  /* 0x0000000203027211 */ /* 0x040fe200078e60ff */
[----:B------:R-:W-:Y:S01]  /*0bc0*/  ULDC.64 UR4, c[0x0][0x198] ;  /* 0x0000660000047ab9 */ /* 0x000fe20000000a00 */
[----:B------:R-:W-:Y:S01]  /*0bd0*/  R2UR UR33, R0 ;  /* 0x00000000002172ca */ /* 0x000fe200000e0000 */
[----:B------:R-:W-:Y:S01]  /*0be0*/  UIADD3 UR4, UP0, UR4, 0x2f0, URZ ;  /* 0x000002f004047890 */ /* 0x000fe2000ff1e03f */
[----:B------:R-:W-:Y:S01]  /*0bf0*/  R2UR UR32, R2 ;  /* 0x00000000022072ca */ /* 0x000fe200000e0000 */
[----:B------:R-:W-:Y:S01]  /*0c00*/  UMOV UR6, 0x0 ;  /* 0x0000000000067882 */ /* 0x000fe20000000000 */
[----:B------:R-:W-:Y:S01]  /*0c10*/  UMOV UR7, 0x10000000 ;  /* 0x1000000000077882 */ /* 0x000fe20000000000 */
[----:B------:R-:W-:Y:S01]  /*0c20*/  UIADD3.X UR5, URZ, UR5, URZ, UP0, !UPT ;  /* 0x000000053f057290 */ /* 0x000fe200087fe43f */
[----:B------:R-:W-:Y:S01]  /*0c30*/  VIADD R3, R3, 0x1 ;  /* 0x0000000103037836 */ /* 0x000fe20000000000 */
[----:B------:R-:W-:Y:S01]  /*0c40*/  UMOV UR34, URZ ;  /* 0x0000003f00227c82 */ /* 0x000fe20008000000 */
[----:B------:R-:W-:-:S05]  /*0c50*/  UMOV UR35, URZ ;  /* 0x0000003f00237c82 */ /* 0x000fca0008000000 */
[----:B------:R-:W-:Y:S02]  /*0c60*/  UIADD3 UR33, UR33, 0x4800, URZ ;  /* 0x0000480021217890 */ /* 0x000fe4000fffe03f */
[----:B------:R-:W-:-:S09]  /*0c70*/  UIADD3 UR32, UR32, 0x800, URZ ;  /* 0x0000080020207890 */ /* 0x000fd2000fffe03f */
[----:B------:R2:W-:Y:S02]  /*0c80*/  UTMALDG.4D [UR32], [UR4], desc[UR6] ;  /* 0x00000620040075b4 */ /* 0x0005e40008019000 */
[----:B--2---:R-:W-:Y:S01]  /*0c90*/  NOP ;  /* 0x0000000000007918 */ /* 0x004fe20000000000 */
.L_x_11:
[----:B------:R-:W-:Y:S01]  /*0ca0*/  ISETP.GE.AND P1, PT, R11, 0x81, PT ;  /* 0x000000810b00780c */ /* 0x000fe20003f26270 */
[----:B------:R-:W-:-:S12]  /*0cb0*/  IMAD.MOV.U32 R4, RZ, RZ, 0x1 ;  /* 0x00000001ff047424 */ /* 0x000fd800078e00ff */
[----:B------:R-:W-:Y:S05]  /*0cc0*/  @!P1 BRA `(.L_x_16) ;  /* 0x0000000400149947 */ /* 0x000fea0003800000 */
[----:B-1----:R-:W1:Y:S01]  /*0cd0*/  S2R R13, SR_CgaCtaId ;  /* 0x00000000000d7919 */ /* 0x002e620000008800 */
[----:B------:R-:W-:Y:S01]  /*0ce0*/  MOV R0, 0x400 ;  /* 0x0000040000007802 */ /* 0x000fe20000000f00 */
[----:B------:R-:W-:Y:S01]  /*0cf0*/  IMAD.MOV.U32 R2, RZ, RZ, 0x1 ;  /* 0x00000001ff027424 */ /* 0x000fe200078e00ff */
[----:B------:R-:W-:Y:S02]  /*0d00*/  ISETP.NE.AND P2, PT, R9, RZ, PT ;  /* 0x000000ff0900720c */ /* 0x000fe40003f45270 */
[----:B-1----:R-:W-:Y:S02]  /*0d10*/  LEA R0, R13, R0, 0x18 ;  /* 0x000000000d007211 */ /* 0x002fe400078ec0ff */
[----:B------:R-:W-:Y:S02]  /*0d20*/  SHF.L.U32 R13, R2, 0x1f, RZ ;  /* 0x0000001f020d7819 */ /* 0x000fe400000006ff */
[----:B------:R-:W-:-:S04]  /*0d30*/  LEA R2, R3, R0, 0x3 ;  /* 0x0000000003027211 */ /* 0x000fc800078e18ff */
[----:B------:R-:W1:Y:S02]  /*0d40*/  SYNCS.PHASECHK.TRANS64.TRYWAIT P1, [R2+URZ+0x4820], R13 ;  /* 0x0048200d020075a7 */ /* 0x000e64000802017f */
[----:B-1----:R-:W-:Y:S05]  /*0d50*/  @!P1 BRA `(.L_x_17) ;  /* 0x0000009c00489947 */ /* 0x002fea0003800000 */
.L_x_73:
[----:B------:R-:W-:Y:S05]  /*0d60*/  @P2 BRA `(.L_x_18) ;  /* 0x0000000000142947 */ /* 0x000fea0003800000 */
[----:B------:R-:W-:Y:S01]  /*0d70*/  ISETP.NE.AND P1, PT, R10, RZ, PT ;  /* 0x000000ff0a00720c */ /* 0x000fe20003f25270 */
[----:B-1----:R-:W-:-:S04]  /*0d80*/  IMAD.MOV.U32 R13, RZ, RZ, 0x1000 ;  /* 0x00001000ff0d7424 */ /* 0x002fc800078e00ff */
[----:B------:R2:W-:Y:S08]  /*0d90*/  SYNCS.ARRIVE.TRANS64 RZ, [R2+URZ+0x4800], R13 ;  /* 0x0048000d02ff79a7 */ /* 0x0005f0000800003f */
[----:B------:R-:W-:Y:S05]  /*0da0*/  @!P1 BRA `(.L_x_18) ;  /* 0x0000000000049947 */ /* 0x000fea0003800000 */
[----:B------:R-:W-:Y:S01]  /*0db0*/  BPT.TRAP 0x1 ;  /* 0x000000040000795c */ /* 0x000fe20000300000 */
.L_x_18:
[----:B-12---:R-:W1:Y:S01]  /*0dc0*/  S2R R13, SR_CgaCtaId ;  /* 0x00000000000d7919 */ /* 0x006e620000008800 */
[----:B------:R-:W-:Y:S01]  /*0dd0*/  IMAD R0, R3, 0x1000, R0 ;  /* 0x0000100003007824 */ /* 0x000fe200078e0200 */
[----:B------:R-:W-:Y:S01]  /*0de0*/  R2UR UR35, R7 ;  /* 0x00000000072372ca */ /* 0x000fe200000e0000 */
[----:B------:R-:W-:Y:S01]  /*0df0*/  VIADD R3, R3, 0x1 ;  /* 0x0000000103037836 */ /* 0x000fe20000000000 */
[----:B------:R-:W-:Y:S01]  /*0e00*/  R2UR UR33, R2 ;  /* 0x00000000022172ca */ /* 0x000fe200000e0000 */
[----:B------:R-:W-:Y:S01]  /*0e10*/  ULDC.64 UR4, c[0x0][0x198] ;  /* 0x0000660000047ab9 */ /* 0x000fe20000000a00 */
[----:B------:R-:W-:Y:S01]  /*0e20*/  R2UR UR32, R0 ;  /* 0x00000000002072ca */ /* 0x000fe200000e0000 */
[----:B------:R-:W-:Y:S01]  /*0e30*/  UIADD3 UR4, UP0, UR4, 0x1f0, URZ ;  /* 0x000001f004047890 */ /* 0x000fe2000ff1e03f */
[----:B------:R-:W-:Y:S01]  /*0e40*/  MOV R0, 0x400 ;  /* 0x0000040000007802 */ /* 0x000fe20000000f00 */
[----:B------:R-:W-:Y:S01]  /*0e50*/  UMOV UR6, 0x0 ;  /* 0x0000000000067882 */ /* 0x000fe20000000000 */
[C---:B------:R-:W-:Y:S01]  /*0e60*/  ISETP.NE.AND P2, PT, R3.reuse, 0x4, PT ;  /* 0x000000040300780c */ /* 0x040fe20003f45270 */
[----:B------:R-:W-:Y:S01]  /*0e70*/  UIADD3.X UR5, URZ, UR5, URZ, UP0, !UPT ;  /* 0x000000053f057290 */ /* 0x000fe200087fe43f */
[C---:B------:R-:W-:Y:S01]  /*0e80*/  ISETP.NE.AND P1, PT, R3.reuse, 0x4, PT ;  /* 0x000000040300780c */ /* 0x040fe20003f25270 */
[----:B------:R-:W-:Y:S01]  /*0e90*/  UMOV UR7, 0x10000000 ;  /* 0x1000000000077882 */ /* 0x000fe20000000000 */
[----:B------:R-:W-:Y:S01]  /*0ea0*/  SEL R3, R3, RZ, P2 ;  /* 0x000000ff03037207 */ /* 0x000fe20001000000 */
[----:B------:R-:W-:Y:S01]  /*0eb0*/  USHF.L.U32 UR35, UR35, 0x7, URZ ;  /* 0x0000000723237899 */ /* 0x000fe2000800063f */
[----:B------:R-:W-:Y:S01]  /*0ec0*/  SEL R4, RZ, 0x1, !P1 ;  /* 0x00000001ff047807 */ /* 0x000fe20004800000 */
[----:B------:R-:W-:Y:S01]  /*0ed0*/  UIADD3 UR33, UR33, 0x4800, URZ ;  /* 0x0000480021217890 */ /* 0x000fe2000fffe03f */
[----:B------:R-:W-:Y:S01]  /*0ee0*/  ISETP.NE.AND P2, PT, R9, RZ, PT ;  /* 0x000000ff0900720c */ /* 0x000fe20003f45270 */
[----:B------:R-:W-:Y:S01]  /*0ef0*/  UIADD3 UR32, UR32, 0x800, URZ ;  /* 0x0000080020207890 */ /* 0x000fe2000fffe03f */
[----:B------:R-:W-:-:S08]  /*0f00*/  UMOV UR34, URZ ;  /* 0x0000003f00227c82 */ /* 0x000fd00008000000 */
[----:B------:R2:W-:Y:S01]  /*0f10*/  UTMALDG.4D [UR32], [UR4], desc[UR6] ;  /* 0x00000620040075b4 */ /* 0x0005e20008019000 */
[----:B-1----:R-:W-:Y:S02]  /*0f20*/  LEA R2, R13, R0, 0x18 ;  /* 0x000000000d027211 */ /* 0x002fe400078ec0ff */
[----:B------:R-:W-:Y:S02]  /*0f30*/  SHF.L.U32 R0, R4, 0x1f, RZ ;  /* 0x0000001f04007819 */ /* 0x000fe400000006ff */
[----:B------:R-:W-:-:S04]  /*0f40*/  LEA R13, R3, R2, 0x3 ;  /* 0x00000002030d7211 */ /* 0x000fc800078e18ff */
[----:B------:R-:W1:Y:S02]  /*0f50*/  SYNCS.PHASECHK.TRANS64.TRYWAIT P1, [R13+URZ+0x4820], R0 ;  /* 0x004820000d0075a7 */ /* 0x000e64000802017f */
[----:B-12---:R-:W-:Y:S05]  /*0f60*/  @!P1 BRA `(.L_x_19) ;  /* 0x0000009800d89947 */ /* 0x006fea0003800000 */
.L_x_74:
[----:B------:R-:W-:Y:S05]  /*0f70*/  @P2 BRA `(.L_x_20) ;  /* 0x0000000000142947 */ /* 0x000fea0003800000 */
[----:B------:R-:W-:Y:S01]  /*0f80*/  ISETP.NE.AND P1, PT, R10, RZ, PT ;  /* 0x000000ff0a00720c */ /* 0x000fe20003f25270 */
[----:B-1----:R-:W-:-:S04]  /*0f90*/  IMAD.MOV.U32 R0, RZ, RZ, 0x1000 ;  /* 0x00001000ff007424 */ /* 0x002fc800078e00ff */
[----:B------:R2:W-:Y:S08]  /*0fa0*/  SYNCS.ARRIVE.TRANS64 RZ, [R13+URZ+0x4800], R0 ;  /* 0x004800000dff79a7 */ /* 0x0005f0000800003f */
[----:B------:R-:W-:Y:S05]  /*0fb0*/  @!P1 BRA `(.L_x_20) ;  /* 0x0000000000049947 */ /* 0x000fea0003800000 */
[----:B------:R-:W-:Y:S01]  /*0fc0*/  BPT.TRAP 0x1 ;  /* 0x000000040000795c */ /* 0x000fe20000300000 */
.L_x_20:
[----:B------:R-:W-:Y:S01]  /*0fd0*/  IMAD R2, R3, 0x1000, R2 ;  /* 0x0000100003027824 */ /* 0x000fe200078e0202 */
[----:B------:R-:W-:Y:S01]  /*0fe0*/  R2UR UR35, R7 ;  /* 0x00000000072372ca */ /* 0x000fe200000e0000 */
[----:B------:R-:W-:Y:S01]  /*0ff0*/  ULDC.64 UR4, c[0x0][0x198] ;  /* 0x0000660000047ab9 */ /* 0x000fe20000000a00 */
[----:B------:R-:W-:Y:S01]  /*1000*/  R2UR UR33, R13 ;  /* 0x000000000d2172ca */ /* 0x000fe200000e0000 */
[----:B------:R-:W-:Y:S01]  /*1010*/  UIADD3 UR4, UP0, UR4, 0x2f0, URZ ;  /* 0x000002f004047890 */ /* 0x000fe2000ff1e03f */
[----:B------:R-:W-:Y:S01]  /*1020*/  R2UR UR32, R2 ;  /* 0x00000000022072ca */ /* 0x000fe200000e0000 */
[----:B------:R-:W-:Y:S01]  /*1030*/  UMOV UR6, 0x0 ;  /* 0x0000000000067882 */ /* 0x000fe20000000000 */
[----:B------:R-:W-:Y:S01]  /*1040*/  UMOV UR7, 0x10000000 ;  /* 0x1000000000077882 */ /* 0x000fe20000000000 */
[----:B------:R-:W-:Y:S01]  /*1050*/  UIADD3.X UR5, URZ, UR5, URZ, UP0, !UPT ;  /* 0x000000053f057290 */ /* 0x000fe200087fe43f */
[----:B-12---:R-:W-:Y:S01]  /*1060*/  VIADD R0, R3, 0x1 ;  /* 0x0000000103007836 */ /* 0x006fe20000000000 */
[----:B------:R-:W-:Y:S01]  /*1070*/  UMOV UR34, URZ ;  /* 0x0000003f00227c82 */ /* 0x000fe20008000000 */
[----:B------:R-:W-:-:S03]  /*1080*/  IADD3 R7, R7, 0x1, RZ ;  /* 0x0000000107077810 */ /* 0x000fc60007ffe0ff */
[----:B------:R-:W-:Y:S01]  /*1090*/  USHF.L.U32 UR35, UR35, 0x7, URZ ;  /* 0x0000000723237899 */ /* 0x000fe2000800063f */
[----:B------:R-:W-:Y:S01]  /*10a0*/  ISETP.NE.AND P1, PT, R0, 0x4, PT ;  /* 0x000000040000780c */ /* 0x000fe20003f25270 */
[----:B------:R-:W-:Y:S02]  /*10b0*/  UIADD3 UR33, UR33, 0x4800, URZ ;  /* 0x0000480021217890 */ /* 0x000fe4000fffe03f */
[----:B------:R-:W-:Y:S01]  /*10c0*/  UIADD3 UR32, UR32, 0x800, URZ ;  /* 0x0000080020207890 */ /* 0x000fe2000fffe03f */
[----:B------:R-:W-:-:S04]  /*10d0*/  SEL R3, RZ, 0x1, P1 ;  /* 0x00000001ff037807 */ /* 0x000fc80000800000 */
[----:B------:R-:W-:Y:S02]  /*10e0*/  LOP3.LUT R4, R4, R3, RZ, 0x3c, !PT ;  /* 0x0000000304047212 */ /* 0x000fe400078e3cff */
[----:B------:R-:W-:Y:S02]  /*10f0*/  SEL R3, R0, RZ, P1 ;  /* 0x000000ff00037207 */ /* 0x000fe40000800000 */
[----:B------:R2:W-:Y:S02]  /*1100*/  UTMALDG.4D [UR32], [UR4], desc[UR6] ;  /* 0x00000620040075b4 */ /* 0x0005e40008019000 */
[----:B--2---:R-:W-:-:S03]  /*1110*/  NOP ;  /* 0x0000000000007918 */ /* 0x004fc60000000000 */
.L_x_16:
[----:B------:R-:W-:-:S07]  /*1120*/  VIADD R6, R6, 0xfffffffc ;  /* 0xfffffffc06067836 */ /* 0x000fce0000000000 */
.L_x_10:
[----:B------:R-:W-:Y:S05]  /*1130*/  BSYNC B0 ;  /* 0x0000000000007941 */ /* 0x000fea0003800000 */
.L_x_9:
[----:B------:R-:W2:Y:S01]  /*1140*/  S2R R15, SR_CgaCtaId ;  /* 0x00000000000f7919 */ /* 0x000ea20000008800 */
[----:B------:R-:W-:Y:S02]  /*1150*/  MOV R2, 0x400 ;  /* 0x0000040000027802 */ /* 0x000fe40000000f00 */
[----:B-1----:R-:W-:Y:S02]  /*1160*/  SHF.L.U32 R13, RZ, 0x1f, RZ ;  /* 0x0000001fff0d7819 */ /* 0x002fe400000006ff */
[----:B--2---:R-:W-:-:S04]  /*1170*/  LEA R2, R15, R2, 0x18 ;  /* 0x000000020f027211 */ /* 0x004fc800078ec0ff */
[----:B------:R-:W1:Y:S02]  /*1180*/  SYNCS.PHASECHK.TRANS64.TRYWAIT P1, [R2+URZ+0x4840], R13 ;  /* 0x0048400d020075a7 */ /* 0x000e64000802017f */
[----:B-1----:R-:W-:Y:S05]  /*1190*/  @!P1 BRA `(.L_x_21) ;  /* 0x0000009800609947 */ /* 0x002fea0003800000 */
.L_x_75:
[----:B------:R-:W2:Y:S01]  /*11a0*/  SYNCS.PHASECHK.TRANS64.TRYWAIT P1, [R2+URZ+0x4800], R13 ;  /* 0x0048000d020075a7 */ /* 0x000ea2000802017f */
[----:B------:R-:W-:-:S04]  /*11b0*/  SHF.R.S32.HI R0, RZ, 0x1f, R9 ;  /* 0x0000001fff007819 */ /* 0x000fc80000011409 */
[----:B------:R-:W-:-:S04]  /*11c0*/  LEA.HI R0, R0, R9, RZ, 0x2 ;  /* 0x0000000900007211 */ /* 0x000fc800078f10ff */
[----:B------:R-:W-:-:S05]  /*11d0*/  LOP3.LUT R0, R0, 0x7ffffffc, RZ, 0xc0, !PT ;  /* 0x7ffffffc00007812 */ /* 0x000fca00078ec0ff */
[----:B------:R-:W-:Y:S02]  /*11e0*/  IMAD.IADD R10, R9, 0x1, -R0 ;  /* 0x00000001090a7824 */ /* 0x000fe400078e0a00 */
[----:B------:R-:W-:-:S03]  /*11f0*/  IMAD.MOV.U32 R0, RZ, RZ, RZ ;  /* 0x000000ffff007224 */ /* 0x000fc600078e00ff */
[----:B------:R-:W-:Y:S01]  /*1200*/  SHF.L.U32 R10, R10, 0x1, RZ ;  /* 0x000000010a0a7819 */ /* 0x000fe200000006ff */
[----:B--2---:R-:W-:Y:S06]  /*1210*/  @!P1 BRA `(.L_x_22) ;  /* 0x0000009800549947 */ /* 0x004fec0003800000 */
.L_x_76:
[----:B------:R-:W-:Y:S05]  /*1220*/  WARPSYNC.ALL ;  /* 0x0000000000007948 */ /* 0x000fea0003800000 */
[C---:B------:R-:W-:Y:S01]  /*1230*/  R2UR UR15, R2.reuse ;  /* 0x00000000020f72ca */ /* 0x040fe200000e0000 */
[----:B------:R-:W-:Y:S01]  /*1240*/  WARPGROUP.ARRIVE ;  /* 0x00000000000079c5 */ /* 0x000fe20000000000 */
[----:B------:R-:W-:Y:S01]  /*1250*/  R2UR UR4, R2 ;  /* 0x00000000020472ca */ /* 0x000fe200000e0000 */
[----:B------:R-:W-:Y:S01]  /*1260*/  UMOV UR5, 0xc0000010 ;  /* 0xc000001000057882 */ /* 0x000fe20000000000 */
[----:B------:R-:W-:Y:S01]  /*1270*/  UMOV UR7, 0xc0000010 ;  /* 0xc000001000077882 */ /* 0x000fe20000000000 */
[C---:B------:R-:W-:Y:S01]  /*1280*/  VIADD R14, R10.reuse, 0x1 ;  /* 0x000000010a0e7836 */ /* 0x040fe20000000000 */
[C---:B------:R-:W-:Y:S01]  /*1290*/  ISETP.GE.AND P2, PT, R10.reuse, R11, PT ;  /* 0x0000000b0a00720c */ /* 0x040fe20003f46270 */
[C---:B------:R-:W-:Y:S01]  /*12a0*/  VIADD R18, R10.reuse, 0x8 ;  /* 0x000000080a127836 */ /* 0x040fe20000000000 */
[----:B------:R-:W-:-:S02]  /*12b0*/  IADD3 R20, R10, 0x10, RZ ;  /* 0x000000100a147810 */ /* 0x000fc40007ffe0ff */
[-C--:B------:R-:W-:Y:S01]  /*12c0*/  ISETP.GE.AND P3, PT, R14, R11.reuse, PT ;  /* 0x0000000b0e00720c */ /* 0x080fe20003f66270 */
[----:B------:R-:W-:Y:S01]  /*12d0*/  VIADD R14, R10, 0x9 ;  /* 0x000000090a0e7836 */ /* 0x000fe20000000000 */
[-C--:B------:R-:W-:Y:S01]  /*12e0*/  ISETP.GE.AND P6, PT, R18, R11.reuse, PT ;  /* 0x0000000b1200720c */ /* 0x080fe20003fc6270 */
[----:B------:R-:W-:Y:S01]  /*12f0*/  UIADD3 UR15, UR15, 0x800, URZ ;  /* 0x000008000f0f7890 */ /* 0x000fe2000fffe03f */
[----:B------:R-:W-:Y:S01]  /*1300*/  VIADD R18, R10, 0x11 ;  /* 0x000000110a127836 */ /* 0x000fe20000000000 */
[----:B------:R-:W-:Y:S01]  /*1310*/  USHF.R.U32.HI UR4, URZ, 0x4, UR4 ;  /* 0x000000043f047899 */ /* 0x000fe20008011604 */
[-C--:B------:R-:W-:Y:S01]  /*1320*/  ISETP.GE.AND P4, PT, R14, R11.reuse, PT ;  /* 0x0000000b0e00720c */ /* 0x080fe20003f86270 */
[----:B------:R-:W-:Y:S01]  /*1330*/  USHF.R.U32.HI UR15, URZ, 0x4, UR15 ;  /* 0x000000043f0f7899 */ /* 0x000fe2000801160f */
[----:B------:R-:W-:Y:S01]  /*1340*/  VIADD R14, R10, 0x18 ;  /* 0x000000180a0e7836 */ /* 0x000fe20000000000 */
[----:B------:R-:W-:Y:S01]  /*1350*/  ULOP3.LUT UR4, UR4, 0x3fff, URZ, 0xc0, !UPT ;  /* 0x00003fff04047892 */ /* 0x000fe2000f8ec03f */
[-C--:B------:R-:W-:Y:S01]  /*1360*/  ISETP.GE.AND P5, PT, R18, R11.reuse, PT ;  /* 0x0000000b1200720c */ /* 0x080fe20003fa6270 */
[----:B------:R-:W-:Y:S01]  /*1370*/  ULOP3.LUT UR15, UR15, 0x3fff, URZ, 0xc0, !UPT ;  /* 0x00003fff0f0f7892 */ /* 0x000fe2000f8ec03f */
[----:B------:R-:W-:Y:S01]  /*1380*/  VIADD R18, R10, 0x19 ;  /* 0x000000190a127836 */ /* 0x000fe20000000000 */
[----:B------:R-:W-:Y:S01]  /*1390*/  ULOP3.LUT UR4, UR4, 0x10000, URZ, 0xfc, !UPT ;  /* 0x0001000004047892 */ /* 0x000fe2000f8efc3f */
[----:B------:R-:W-:Y:S01]  /*13a0*/  ISETP.GE.AND P1, PT, R20, R11, PT ;  /* 0x0000000b1400720c */ /* 0x000fe20003f26270 */
[----:B------:R-:W-:Y:S01]  /*13b0*/  ULOP3.LUT UR14, UR15, 0x10000, URZ, 0xfc, !UPT ;  /* 0x000100000f0e7892 */ /* 0x000fe2000f8efc3f */
[----:B------:R-:W-:-:S06]  /*13c0*/  P2R R12, PR, RZ, 0x1 ;  /* 0x00000001ff0c7803 */ /* 0x000fcc0000000000 */
[----:B------:R-:W-:Y:S02]  /*13d0*/  UMOV UR6, UR14 ;  /* 0x0000000e00067c82 */ /* 0x000fe40008000000 */
[----:B------:R-:W-:Y:S01]  /*13e0*/  HGMMA.64x128x16.F32 R24, gdesc[UR4], RZ, !UPT, gsb0 ;  /* 0x01e00000041879f0 */ /* 0x000fe2000c0008ff */
[----:B------:R-:W-:Y:S02]  /*13f0*/  ULDC UR6, c[0x0][0x604] ;  /* 0x0001810000067ab9 */ /* 0x000fe40000000800 */
[----:B------:R-:W-:Y:S02]  /*1400*/  WARPGROUP.DEPBAR.LE gsb0, 0x0 ;  /* 0x00008000000079c5 */ /* 0x000fe40000010000 */
[----:B------:R-:W-:Y:S02]  /*1410*/  FSEL R24, R24, -INF , !P2 ;  /* 0xff80000018187808 */ /* 0x000fe40005000000 */
[----:B------:R-:W-:Y:S02]  /*1420*/  FSEL R26, R26, -INF , !P2 ;  /* 0xff8000001a1a7808 */ /* 0x000fe40005000000 */
[----:B------:R-:W-:-:S02]  /*1430*/  ISETP.GE.AND P2, PT, R14, R11, PT ;  /* 0x0000000b0e00720c */ /* 0x000fc40003f46270 */
[----:B------:R-:W-:Y:S02]  /*1440*/  IADD3 R14, R10, 0x20, RZ ;  /* 0x000000200a0e7810 */ /* 0x000fe40007ffe0ff */
[----:B------:R-:W-:Y:S02]  /*1450*/  FSEL R25, R25, -INF , !P3 ;  /* 0xff80000019197808 */ /* 0x000fe40005800000 */
[----:B------:R-:W-:Y:S02]  /*1460*/  FSEL R27, R27, -INF , !P3 ;  /* 0xff8000001b1b7808 */ /* 0x000fe40005800000 */
[----:B------:R-:W-:Y:S02]  /*1470*/  FSEL R28, R28, -INF , !P6 ;  /* 0xff8000001c1c7808 */ /* 0x000fe40007000000 */
[----:B------:R-:W-:Y:S02]  /*1480*/  FSEL R30, R30, -INF , !P6 ;  /* 0xff8000001e1e7808 */ /* 0x000fe40007000000 */
[-C--:B------:R-:W-:Y:S01]  /*1490*/  ISETP.GE.AND P3, PT, R18, R11.reuse, PT ;  /* 0x0000000b1200720c */ /* 0x080fe20003f66270 */
[----:B------:R-:W-:Y:S01]  /*14a0*/  VIADD R18, R10, 0x21 ;  /* 0x000000210a127836 */ /* 0x000fe20000000000 */
[----:B------:R-:W-:Y:S01]  /*14b0*/  ISETP.GE.AND P6, PT, R14, R11, PT ;  /* 0x0000000b0e00720c */ /* 0x000fe20003fc6270 */
[----:B------:R-:W-:Y:S01]  /*14c0*/  VIADD R14, R10, 0x28 ;  /* 0x000000280a0e7836 */ /* 0x000fe20000000000 */
[----:B------:R-:W-:-:S02]  /*14d0*/  FSEL R29, R29, -INF , !P4 ;  /* 0xff8000001d1d7808 */ /* 0x000fc40006000000 */
[----:B------:R-:W-:Y:S02]  /*14e0*/  FSEL R31, R31, -INF , !P4 ;  /* 0xff8000001f1f7808 */ /* 0x000fe40006000000 */
[----:B------:R-:W-:Y:S02]  /*14f0*/  FSEL R32, R32, -INF , !P1 ;  /* 0xff80000020207808 */ /* 0x000fe40004800000 */
[----:B------:R-:W-:Y:S02]  /*1500*/  FSEL R34, R34, -INF , !P1 ;  /* 0xff80000022227808 */ /* 0x000fe40004800000 */
[-C--:B------:R-:W-:Y:S01]  /*1510*/  ISETP.GE.AND P4, PT, R18, R11.reuse, PT ;  /* 0x0000000b1200720c */ /* 0x080fe20003f86270 */
[----:B------:R-:W-:Y:S01]  /*1520*/  VIADD R18, R10, 0x29 ;  /* 0x000000290a127836 */ /* 0x000fe20000000000 */
[----:B------:R-:W-:Y:S02]  /*1530*/  ISETP.GE.AND P1, PT, R14, R11, PT ;  /* 0x0000000b0e00720c */ /* 0x000fe40003f26270 */
[----:B------:R-:W-:-:S02]  /*1540*/  IADD3 R14, R10, 0x30, RZ ;  /* 0x000000300a0e7810 */ /* 0x000fc40007ffe0ff */
[----:B------:R-:W-:Y:S02]  /*1550*/  FMNMX R15, R24, R25, !PT ;  /* 0x00000019180f7209 */ /* 0x000fe40007800000 */
[----:B------:R-:W-:Y:S02]  /*1560*/  FSEL R36, R36, -INF , !P2 ;  /* 0xff80000024247808 */ /* 0x000fe40005000000 */
[----:B------:R-:W-:Y:S02]  /*1570*/  FSEL R38, R38, -INF , !P2 ;  /* 0xff80000026267808 */ /* 0x000fe40005000000 */
[----:B------:R-:W-:Y:S02]  /*1580*/  FSEL R33, R33, -INF , !P5 ;  /* 0xff80000021217808 */ /* 0x000fe40006800000 */
[----:B------:R-:W-:Y:S02]  /*1590*/  FSEL R35, R35, -INF , !P5 ;  /* 0xff80000023237808 */ /* 0x000fe40006800000 */
[-C--:B------:R-:W-:Y:S01]  /*15a0*/  ISETP.GE.AND P2, PT, R14, R11.reuse, PT ;  /* 0x0000000b0e00720c */ /* 0x080fe20003f46270 */
[----:B------:R-:W-:Y:S01]  /*15b0*/  VIADD R14, R10, 0x31 ;  /* 0x000000310a0e7836 */ /* 0x000fe20000000000 */
[----:B------:R-:W-:-:S02]  /*15c0*/  ISETP.GE.AND P5, PT, R18, R11, PT ;  /* 0x0000000b1200720c */ /* 0x000fc40003fa6270 */
[----:B------:R-:W-:Y:S02]  /*15d0*/  FMNMX R18, R28, R15, !PT ;  /* 0x0000000f1c127209 */ /* 0x000fe40007800000 */
[----:B------:R-:W-:Y:S02]  /*15e0*/  FSEL R37, R37, -INF , !P3 ;  /* 0xff80000025257808 */ /* 0x000fe40005800000 */
[----:B------:R-:W-:Y:S02]  /*15f0*/  FSEL R39, R39, -INF , !P3 ;  /* 0xff80000027277808 */ /* 0x000fe40005800000 */
[----:B------:R-:W-:Y:S02]  /*1600*/  FMNMX R15, R29, R18, !PT ;  /* 0x000000121d0f7209 */ /* 0x000fe40007800000 */
[----:B------:R-:W-:Y:S01]  /*1610*/  ISETP.GE.AND P3, PT, R14, R11, PT ;  /* 0x0000000b0e00720c */ /* 0x000fe20003f66270 */
[----:B------:R-:W-:Y:S01]  /*1620*/  VIADD R14, R10, 0x38 ;  /* 0x000000380a0e7836 */ /* 0x000fe20000000000 */
[----:B------:R-:W-:-:S02]  /*1630*/  FMNMX R18, R32, R15, !PT ;  /* 0x0000000f20127209 */ /* 0x000fc40007800000 */
[----:B------:R-:W-:Y:S02]  /*1640*/  FSEL R40, R40, -INF , !P6 ;  /* 0xff80000028287808 */ /* 0x000fe40007000000 */
[----:B------:R-:W-:Y:S02]  /*1650*/  FSEL R42, R42, -INF , !P6 ;  /* 0xff8000002a2a7808 */ /* 0x000fe40007000000 */
[----:B------:R-:W-:Y:S01]  /*1660*/  ISETP.GE.AND P6, PT, R14, R11, PT ;  /* 0x0000000b0e00720c */ /* 0x000fe20003fc6270 */
[----:B------:R-:W-:Y:S01]  /*1670*/  VIADD R14, R10, 0x39 ;  /* 0x000000390a0e7836 */ /* 0x000fe20000000000 */
[----:B------:R-:W-:Y:S02]  /*1680*/  FMNMX R15, R33, R18, !PT ;  /* 0x00000012210f7209 */ /* 0x000fe40007800000 */
[----:B------:R-:W-:Y:S02]  /*1690*/  FSEL R41, R41, -INF , !P4 ;  /* 0xff80000029297808 */ /* 0x000fe40006000000 */
[----:B------:R-:W-:-:S02]  /*16a0*/  FSEL R43, R43, -INF , !P4 ;  /* 0xff8000002b2b7808 */ /* 0x000fc40006000000 */
[----:B------:R-:W-:Y:S02]  /*16b0*/  ISETP.GE.AND P4, PT, R14, R11, PT ;  /* 0x0000000b0e00720c */ /* 0x000fe40003f86270 */
[----:B------:R-:W-:Y:S02]  /*16c0*/  FMNMX R18, R36, R15, !PT ;  /* 0x0000000f24127209 */ /* 0x000fe40007800000 */
[----:B------:R-:W-:Y:S02]  /*16d0*/  IADD3 R14, R10, 0x40, RZ ;  /* 0x000000400a0e7810 */ /* 0x000fe40007ffe0ff */
[----:B------:R-:W-:Y:S02]  /*16e0*/  FSEL R44, R44, -INF , !P1 ;  /* 0xff8000002c2c7808 */ /* 0x000fe40004800000 */
[----:B------:R-:W-:Y:S02]  /*16f0*/  FSEL R46, R46, -INF , !P1 ;  /* 0xff8000002e2e7808 */ /* 0x000fe40004800000 */
[----:B------:R-:W-:-:S02]  /*1700*/  FMNMX R15, R37, R18, !PT ;  /* 0x00000012250f7209 */ /* 0x000fc40007800000 */
[----:B------:R-:W-:Y:S01]  /*1710*/  ISETP.GE.AND P1, PT, R14, R11, PT ;  /* 0x0000000b0e00720c */ /* 0x000fe20003f26270 */
[----:B------:R-:W-:Y:S01]  /*1720*/  VIADD R14, R10, 0x41 ;  /* 0x000000410a0e7836 */ /* 0x000fe20000000000 */
[----:B------:R-:W-:Y:S02]  /*1730*/  FMNMX R18, R40, R15, !PT ;  /* 0x0000000f28127209 */ /* 0x000fe40007800000 */
[----:B------:R-:W-:Y:S02]  /*1740*/  FSEL R45, R45, -INF , !P5 ;  /* 0xff8000002d2d7808 */ /* 0x000fe40006800000 */
[----:B------:R-:W-:Y:S02]  /*1750*/  FSEL R47, R47, -INF , !P5 ;  /* 0xff8000002f2f7808 */ /* 0x000fe40006800000 */
[----:B------:R-:W-:Y:S01]  /*1760*/  ISETP.GE.AND P5, PT, R14, R11, PT ;  /* 0x0000000b0e00720c */ /* 0x000fe20003fa6270 */
[----:B------:R-:W-:Y:S01]  /*1770*/  VIADD R14, R10, 0x48 ;  /* 0x000000480a0e7836 */ /* 0x000fe20000000000 */
[----:B------:R-:W-:-:S02]  /*1780*/  FMNMX R15, R41, R18, !PT ;  /* 0x00000012290f7209 */ /* 0x000fc40007800000 */
[----:B------:R-:W-:Y:S02]  /*1790*/  FSEL R48, R48, -INF , !P2 ;  /* 0xff80000030307808 */ /* 0x000fe40005000000 */
[----:B------:R-:W-:Y:S02]  /*17a0*/  FSEL R50, R50, -INF , !P2 ;  /* 0xff80000032327808 */ /* 0x000fe40005000000 */
[----:B------:R-:W-:Y:S02]  /*17b0*/  FMNMX R18, R44, R15, !PT ;  /* 0x0000000f2c127209 */ /* 0x000fe40007800000 */
[----:B------:R-:W-:Y:S01]  /*17c0*/  ISETP.GE.AND P2, PT, R14, R11, PT ;  /* 0x0000000b0e00720c */ /* 0x000fe20003f46270 */
[----:B------:R-:W-:Y:S01]  /*17d0*/  VIADD R14, R10, 0x49 ;  /* 0x000000490a0e7836 */ /* 0x000fe20000000000 */
[----:B------:R-:W-:Y:S02]  /*17e0*/  FMNMX R15, R45, R18, !PT ;  /* 0x000000122d0f7209 */ /* 0x000fe40007800000 */
[----:B------:R-:W-:-:S02]  /*17f0*/  FSEL R49, R49, -INF , !P3 ;  /* 0xff80000031317808 */ /* 0x000fc40005800000 */
[----:B------:R-:W-:Y:S02]  /*1800*/  FSEL R51, R51, -INF , !P3 ;  /* 0xff80000033337808 */ /* 0x000fe40005800000 */
[----:B------:R-:W-:Y:S02]  /*1810*/  ISETP.GE.AND P3, PT, R14, R11, PT ;  /* 0x0000000b0e00720c */ /* 0x000fe40003f66270 */
[----:B------:R-:W-:Y:S02]  /*1820*/  IADD3 R14, R10, 0x50, RZ ;  /* 0x000000500a0e7810 */ /* 0x000fe40007ffe0ff */
[----:B------:R-:W-:Y:S02]  /*1830*/  FMNMX R18, R48, R15, !PT ;  /* 0x0000000f30127209 */ /* 0x000fe40007800000 */
[----:B------:R-:W-:Y:S02]  /*1840*/  FSEL R52, R52, -INF , !P6 ;  /* 0xff80000034347808 */ /* 0x000fe40007000000 */
[----:B------:R-:W-:-:S02]  /*1850*/  FSEL R54, R54, -INF , !P6 ;  /* 0xff80000036367808 */ /* 0x000fc40007000000 */
[----:B------:R-:W-:Y:S01]  /*1860*/  ISETP.GE.AND P6, PT, R14, R11, PT ;  /* 0x0000000b0e00720c */ /* 0x000fe20003fc6270 */
[----:B------:R-:W-:Y:S01]  /*1870*/  VIADD R14, R10, 0x51 ;  /* 0x000000510a0e7836 */ /* 0x000fe20000000000 */
[----:B------:R-:W-:Y:S02]  /*1880*/  FMNMX R15, R49, R18, !PT ;  /* 0x00000012310f7209 */ /* 0x000fe40007800000 */
[----:B------:R-:W-:Y:S02]  /*1890*/  FSEL R53, R53, -INF , !P4 ;  /* 0xff80000035357808 */ /* 0x000fe40006000000 */
[----:B------:R-:W-:Y:S02]  /*18a0*/  FMNMX R18, R52, R15, !PT ;  /* 0x0000000f34127209 */ /* 0x000fe40007800000 */
[----:B------:R-:W-:Y:S02]  /*18b0*/  FSEL R55, R55, -INF , !P4 ;  /* 0xff80000037377808 */ /* 0x000fe40006000000 */
[----:B------:R-:W-:Y:S01]  /*18c0*/  ISETP.GE.AND P4, PT, R14, R11, PT ;  /* 0x0000000b0e00720c */ /* 0x000fe20003f86270 */
[----:B------:R-:W-:Y:S01]  /*18d0*/  VIADD R14, R10, 0x58 ;  /* 0x000000580a0e7836 */ /* 0x000fe20000000000 */
[----:B------:R-:W-:-:S02]  /*18e0*/  FSEL R56, R56, -INF , !P1 ;  /* 0xff80000038387808 */ /* 0x000fc40004800000 */
[----:B------:R-:W-:Y:S02]  /*18f0*/  FMNMX R15, R53, R18, !PT ;  /* 0x00000012350f7209 */ /* 0x000fe40007800000 */
[----:B------:R-:W-:Y:S02]  /*1900*/  FSEL R58, R58, -INF , !P1 ;  /* 0xff8000003a3a7808 */ /* 0x000fe40004800000 */
[----:B------:R-:W-:Y:S01]  /*1910*/  ISETP.GE.AND P1, PT, R14, R11, PT ;  /* 0x0000000b0e00720c */ /* 0x000fe20003f26270 */
[----:B------:R-:W-:Y:S01]  /*1920*/  VIADD R14, R10, 0x59 ;  /* 0x000000590a0e7836 */ /* 0x000fe20000000000 */
[----:B------:R-:W-:Y:S02]  /*1930*/  FSEL R57, R57, -INF , !P5 ;  /* 0xff80000039397808 */ /* 0x000fe40006800000 */
[----:B------:R-:W-:Y:S02]  /*1940*/  FMNMX R18, R56, R15, !PT ;  /* 0x0000000f38127209 */ /* 0x000fe40007800000 */
[----:B------:R-:W-:-:S02]  /*1950*/  FSEL R60, R60, -INF , !P2 ;  /* 0xff8000003c3c7808 */ /* 0x000fc40005000000 */
[----:B------:R-:W-:Y:S02]  /*1960*/  FMNMX R15, R57, R18, !PT ;  /* 0x00000012390f7209 */ /* 0x000fe40007800000 */
[----:B------:R-:W-:Y:S02]  /*1970*/  FSEL R59, R59, -INF , !P5 ;  /* 0xff8000003b3b7808 */ /* 0x000fe40006800000 */
[----:B------:R-:W-:Y:S02]  /*1980*/  ISETP.GE.AND P5, PT, R14, R11, PT ;  /* 0x0000000b0e00720c */ /* 0x000fe40003fa6270 */
[----:B------:R-:W-:Y:S02]  /*1990*/  IADD3 R14, R10, 0x60, RZ ;  /* 0x000000600a0e7810 */ /* 0x000fe40007ffe0ff */
[----:B------:R-:W-:Y:S02]  /*19a0*/  FSEL R61, R61, -INF , !P3 ;  /* 0xff8000003d3d7808 */ /* 0x000fe40005800000 */
[----:B------:R-:W-:-:S02]  /*19b0*/  FMNMX R18, R60, R15, !PT ;  /* 0x0000000f3c127209 */ /* 0x000fc40007800000 */
[----:B------:R-:W-:Y:S02]  /*19c0*/  FSEL R62, R62, -INF , !P2 ;  /* 0xff8000003e3e7808 */ /* 0x000fe40005000000 */
[----:B------:R-:W-:Y:S01]  /*19d0*/  ISETP.GE.AND P2, PT, R14, R11, PT ;  /* 0x0000000b0e00720c */ /* 0x000fe20003f46270 */
[----:B------:R-:W-:Y:S01]  /*19e0*/  VIADD R14, R10, 0x61 ;  /* 0x000000610a0e7836 */ /* 0x000fe20000000000 */
[----:B------:R-:W-:Y:S02]  /*19f0*/  FSEL R64, R64, -INF , !P6 ;  /* 0xff80000040407808 */ /* 0x000fe40007000000 */
[----:B------:R-:W-:Y:S02]  /*1a00*/  FMNMX R15, R61, R18, !PT ;  /* 0x000000123d0f7209 */ /* 0x000fe40007800000 */
[----:B------:R-:W-:Y:S02]  /*1a10*/  FSEL R63, R63, -INF , !P3 ;  /* 0xff8000003f3f7808 */ /* 0x000fe40005800000 */
[----:B------:R-:W-:-:S02]  /*1a20*/  FSEL R65, R65, -INF , !P4 ;  /* 0xff80000041417808 */ /* 0x000fc40006000000 */
[----:B------:R-:W-:Y:S02]  /*1a30*/  FMNMX R18, R64, R15, !PT ;  /* 0x0000000f40127209 */ /* 0x000fe40007800000 */
[-C--:B------:R-:W-:Y:S01]  /*1a40*/  ISETP.GE.AND P3, PT, R14, R11.reuse, PT ;  /* 0x0000000b0e00720c */ /* 0x080fe20003f66270 */
[----:B------:R-:W-:Y:S01]  /*1a50*/  VIADD R14, R10, 0x68 ;  /* 0x000000680a0e7836 */ /* 0x000fe20000000000 */
        /* <DEDUP_REMOVED lines=8> */
[----:B------:R-:W-:Y:S02]  /*1ae0*/  FSEL R88, R72, -INF , !P2 ;  /* 0xff80000048587808 */ /* 0x000fe40005000000 */
[----:B------:R-:W-:Y:S02]  /*1af0*/  FMNMX R15, R69, R18, !PT ;  /* 0x00000012450f7209 */ /* 0x000fe40007800000 */
[----:B------:R-:W-:Y:S02]  /*1b00*/  ISETP.GE.AND P4, PT, R14, R11, PT ;  /* 0x0000000b0e00720c */ /* 0x000fe40003f86270 */
[----:B------:R-:W-:-:S02]  /*1b10*/  IADD3 R14, R10, 0x70, RZ ;  /* 0x000000700a0e7810 */ /* 0x000fc40007ffe0ff */
[----:B------:R-:W-:Y:S02]  /*1b20*/  FSEL R89, R73, -INF , !P3 ;  /* 0xff80000049597808 */ /* 0x000fe40005800000 */
[----:B------:R-:W-:Y:S02]  /*1b30*/  FMNMX R18, R88, R15, !PT ;  /* 0x0000000f58127209 */ /* 0x000fe40007800000 */
[----:B------:R-:W-:Y:S02]  /*1b40*/  FSEL R70, R70, -INF , !P1 ;  /* 0xff80000046467808 */ /* 0x000fe40004800000 */
[----:B------:R-:W-:Y:S01]  /*1b50*/  ISETP.GE.AND P1, PT, R14, R11, PT ;  /* 0x0000000b0e00720c */ /* 0x000fe20003f26270 */
[----:B------:R-:W-:Y:S01]  /*1b60*/  VIADD R14, R10, 0x71 ;  /* 0x000000710a0e7836 */ /* 0x000fe20000000000 */
        /* <DEDUP_REMOVED lines=15> */
[----:B------:R-:W-:-:S02]  /*1c60*/  ISETP.GE.AND P3, PT, R14, R11, PT ;  /* 0x0000000b0e00720c */ /* 0x000fc40003f66270 */
[----:B------:R-:W-:Y:S02]  /*1c70*/  FSEL R84, R84, -INF , !P2 ;  /* 0xff80000054547808 */ /* 0x000fe40005000000 */
[----:B------:R-:W-:Y:S02]  /*1c80*/  FMNMX R15, R81, R18, !PT ;  /* 0x00000012510f7209 */ /* 0x000fe40007800000 */
[----:B------:R-:W-:Y:S02]  /*1c90*/  FSEL R85, R85, -INF , !P3 ;  /* 0xff80000055557808 */ /* 0x000fe40005800000 */
[----:B------:R-:W-:Y:S02]  /*1ca0*/  FMNMX R14, R84, R15, !PT ;  /* 0x0000000f540e7209 */ /* 0x000fe40007800000 */
[----:B------:R-:W-:Y:S02]  /*1cb0*/  FSEL R78, R78, -INF , !P6 ;  /* 0xff8000004e4e7808 */ /* 0x000fe40007000000 */
[----:B------:R-:W-:-:S02]  /*1cc0*/  FMNMX R18, R85, R14, !PT ;  /* 0x0000000e55127209 */ /* 0x000fc40007800000 */
[----:B------:R-:W-:Y:S02]  /*1cd0*/  FSEL R79, R79, -INF , !P4 ;  /* 0xff8000004f4f7808 */ /* 0x000fe40006000000 */
[----:B------:R-:W-:Y:S01]  /*1ce0*/  FSEL R82, R82, -INF , !P1 ;  /* 0xff80000052527808 */ /* 0x000fe20004800000 */
[----:B------:R-:W3:Y:S01]  /*1cf0*/  SHFL.BFLY PT, R15, R18, 0x1, 0x1f ;  /* 0x0c201f00120f7f89 */ /* 0x000ee200000e0000 */
[----:B------:R-:W-:Y:S02]  /*1d00*/  FSEL R86, R86, -INF , !P2 ;  /* 0xff80000056567808 */ /* 0x000fe40005000000 */
[----:B------:R-:W-:Y:S02]  /*1d10*/  FSEL R83, R83, -INF , !P5 ;  /* 0xff80000053537808 */ /* 0x000fe40006800000 */
[----:B------:R-:W-:Y:S02]  /*1d20*/  FSEL R87, R87, -INF , !P3 ;  /* 0xff80000057577808 */ /* 0x000fe40005800000 */
[----:B---3--:R-:W-:-:S02]  /*1d30*/  FMNMX R19, R18, R15, !PT ;  /* 0x0000000f12137209 */ /* 0x008fc40007800000 */
[----:B------:R-:W-:-:S03]  /*1d40*/  FMNMX R15, R26, R27, !PT ;  /* 0x0000001b1a0f7209 */ /* 0x000fc60007800000 */
[----:B------:R-:W3:Y:S02]  /*1d50*/  SHFL.BFLY PT, R14, R19, 0x2, 0x1f ;  /* 0x0c401f00130e7f89 */ /* 0x000ee400000e0000 */
[----:B---3--:R-:W-:-:S04]  /*1d60*/  FMNMX R14, R19, R14, !PT ;  /* 0x0000000e130e7209 */ /* 0x008fc80007800000 */
[----:B------:R-:W-:-:S04]  /*1d70*/  FSETP.NEU.AND P0, PT, R14, -INF , PT ;  /* 0xff8000000e00780b */ /* 0x000fc80003f0d000 */
[----:B------:R-:W-:Y:S02]  /*1d80*/  FSEL R90, R14, RZ, P0 ;  /* 0x000000ff0e5a7208 */ /* 0x000fe40000000000 */
[----:B------:R-:W-:Y:S02]  /*1d90*/  ISETP.NE.AND P0, PT, R12, RZ, PT ;  /* 0x000000ff0c00720c */ /* 0x000fe40003f05270 */
[----:B------:R-:W-:Y:S01]  /*1da0*/  FMNMX R12, R30, R15, !PT ;  /* 0x0000000f1e0c7209 */ /* 0x000fe20007800000 */
[----:B------:R-:W-:-:S03]  /*1db0*/  FMUL R90, R90, UR6 ;  /* 0x000000065a5a7c20 */ /* 0x000fc60008400000 */
[----:B------:R-:W-:Y:S01]  /*1dc0*/  FMNMX R15, R31, R12, !PT ;  /* 0x0000000c1f0f7209 */ /* 0x000fe20007800000 */
[--C-:B------:R-:W-:Y:S01]  /*1dd0*/  FFMA R25, R25, UR6, -R90.reuse ;  /* 0x0000000619197c23 */ /* 0x100fe2000800085a */
[--C-:B------:R-:W-:Y:S01]  /*1de0*/  FFMA R22, R32, UR6, -R90.reuse ;  /* 0x0000000620167c23 */ /* 0x100fe2000800085a */
[--C-:B------:R-:W-:Y:S01]  /*1df0*/  FFMA R28, R28, UR6, -R90.reuse ;  /* 0x000000061c1c7c23 */ /* 0x100fe2000800085a */
[----:B------:R-:W-:Y:S01]  /*1e00*/  FMNMX R12, R34, R15, !PT ;  /* 0x0000000f220c7209 */ /* 0x000fe20007800000 */
[--C-:B------:R-:W-:Y:S01]  /*1e10*/  FFMA R24, R24, UR6, -R90.reuse ;  /* 0x0000000618187c23 */ /* 0x100fe2000800085a */
[----:B------:R-:W-:Y:S01]  /*1e20*/  FSETP.GEU.AND P4, PT, R25, -126, PT ;  /* 0xc2fc00001900780b */ /* 0x000fe20003f8e000 */
        /* <DEDUP_REMOVED lines=12> */
[----:B------:R-:W-:Y:S01]  /*1ef0*/  @!P4 FMUL R25, R25, 0.5 ;  /* 0x3f0000001919c820 */ /* 0x000fe20000400000 */
        /* <DEDUP_REMOVED lines=9> */
[----:B------:R-:W3:Y:S01]  /*1f90*/  MUFU.EX2 R22, R22 ;  /* 0x0000001600167308 */ /* 0x000ee20000000800 */
[--C-:B------:R-:W-:Y:S01]  /*1fa0*/  FFMA R56, R60, UR6, -R90.reuse ;  /* 0x000000063c387c23 */ /* 0x100fe2000800085a */
[----:B------:R-:W-:Y:S01]  /*1fb0*/  @!P6 FMUL R24, R24, 0.5 ;  /* 0x3f0000001818e820 */ /* 0x000fe20000400000 */
[----:B------:R-:W-:Y:S01]  /*1fc0*/  FMNMX R15, R47, R12, !PT ;  /* 0x0000000c2f0f7209 */ /* 0x000fe20007800000 */
[--C-:B------:R-:W-:Y:S01]  /*1fd0*/  FFMA R72, R68, UR6, -R90.reuse ;  /* 0x0000000644487c23 */ /* 0x100fe2000800085a */
[--C-:B------:R-:W-:Y:S01]  /*1fe0*/  FFMA R68, R88, UR6, -R90.reuse ;  /* 0x0000000658447c23 */ /* 0x100fe2000800085a */
[----:B------:R-:W-:Y:S01]  /*1ff0*/  @!P3 FMUL R23, R23, 0.5 ;  /* 0x3f0000001717b820 */ /* 0x000fe20000400000 */
[----:B------:R-:W-:Y:S01]  /*2000*/  FMNMX R12, R50, R15, !PT ;  /* 0x0000000f320c7209 */ /* 0x000fe20007800000 */
[--C-:B------:R-:W-:Y:S01]  /*2010*/  FFMA R91, R64, UR6, -R90.reuse ;  /* 0x00000006405b7c23 */ /* 0x100fe2000800085a */
[--C-:B------:R-:W-:Y:S01]  /*2020*/  FFMA R73, R65, UR6, -R90.reuse ;  /* 0x0000000641497c23 */ /* 0x100fe2000800085a */
[----:B------:R-:W-:Y:S01]  /*2030*/  @!P5 FMUL R20, R20, 0.5 ;  /* 0x3f0000001414d820 */ /* 0x000fe20000400000 */
[----:B------:R-:W-:Y:S01]  /*2040*/  FMNMX R15, R51, R12, !PT ;  /* 0x0000000c330f7209 */ /* 0x000fe20007800000 */
[----:B------:R-:W4:Y:S01]  /*2050*/  MUFU.EX2 R23, R23 ;  /* 0x0000001700177308 */ /* 0x000f220000000800 */
[--C-:B------:R-:W-:Y:S01]  /*2060*/  FFMA R69, R69, UR6, -R90.reuse ;  /* 0x0000000645457c23 */ /* 0x100fe2000800085a */
[--C-:B------:R-:W-:Y:S01]  /*2070*/  FFMA R64, R89, UR6, -R90.reuse ;  /* 0x0000000659407c23 */ /* 0x100fe2000800085a */
[----:B------:R-:W-:Y:S01]  /*2080*/  FMNMX R12, R54, R15, !PT ;  /* 0x0000000f360c7209 */ /* 0x000fe20007800000 */
[--C-:B------:R-:W-:Y:S01]  /*2090*/  FFMA R65, R76, UR6, -R90.reuse ;  /* 0x000000064c417c23 */ /* 0x100fe2000800085a */
[----:B---3--:R-:W-:Y:S01]  /*20a0*/  @!P2 FMUL R22, R22, R22 ;  /* 0x000000161616a220 */ /* 0x008fe20000400000 */
[--C-:B------:R-:W-:Y:S01]  /*20b0*/  FFMA R60, R80, UR6, -R90.reuse ;  /* 0x00000006503c7c23 */ /* 0x100fe2000800085a */
[----:B------:R-:W-:Y:S01]  /*20c0*/  FMNMX R15, R55, R12, !PT ;  /* 0x0000000c370f7209 */ /* 0x000fe20007800000 */
[----:B------:R-:W3:Y:S01]  /*20d0*/  MUFU.EX2 R20, R20 ;  /* 0x0000001400147308 */ /* 0x000ee20000000800 */
[----:B------:R-:W-:-:S02]  /*20e0*/  FFMA R52, R85, UR6, -R90 ;  /* 0x0000000655347c23 */ /* 0x000fc4000800085a */
[----:B------:R-:W-:-:S04]  /*20f0*/  FMNMX R12, R58, R15, !PT ;  /* 0x0000000f3a0c7209 */ /* 0x000fc80007800000 */
[----:B------:R-:W-:Y:S01]  /*2100*/  FMNMX R15, R59, R12, !PT ;  /* 0x0000000c3b0f7209 */ /* 0x000fe20007800000 */
[----:B----4-:R-:W-:Y:S01]  /*2110*/  @!P3 FMUL R23, R23, R23 ;  /* 0x000000171717b220 */ /* 0x010fe20000400000 */
[----:B------:R-:W-:Y:S02]  /*2120*/  FSETP.GEU.AND P3, PT, R29, -126, PT ;  /* 0xc2fc00001d00780b */ /* 0x000fe40003f6e000 */
[----:B------:R-:W-:-:S04]  /*2130*/  FMNMX R12, R62, R15, !PT ;  /* 0x0000000f3e0c7209 */ /* 0x000fc80007800000 */
[----:B------:R-:W-:Y:S01]  /*2140*/  FMNMX R15, R63, R12, !PT ;  /* 0x0000000c3f0f7209 */ /* 0x000fe20007800000 */
[----:B---3--:R-:W-:Y:S01]  /*2150*/  @!P5 FMUL R20, R20, R20 ;  /* 0x000000141414d220 */ /* 0x008fe20000400000 */
[----:B------:R-:W-:Y:S02]  /*2160*/  FSETP.GEU.AND P5, PT, R41, -126, PT ;  /* 0xc2fc00002900780b */ /* 0x000fe40003fae000 */
[----:B------:R-:W-:-:S03]  /*2170*/  FMNMX R12, R66, R15, !PT ;  /* 0x0000000f420c7209 */ /* 0x000fc60007800000 */
[----:B------:R-:W-:Y:S01]  /*2180*/  @!P3 FMUL R29, R29, 0.5 ;  /* 0x3f0000001d1db820 */ /* 0x000fe20000400000 */
[----:B------:R-:W-:-:S04]  /*2190*/  FMNMX R15, R67, R12, !PT ;  /* 0x0000000c430f7209 */ /* 0x000fc80007800000 */
[----:B------:R-:W-:Y:S01]  /*21a0*/  FMNMX R12, R70, R15, !PT ;  /* 0x0000000f460c7209 */ /* 0x000fe20007800000 */
[----:B------:R-:W3:Y:S02]  /*21b0*/  MUFU.EX2 R29, R29 ;  /* 0x0000001d001d7308 */ /* 0x000ee40000000800 */
[----:B------:R-:W-:Y:S01]  /*21c0*/  @!P5 FMUL R41, R41, 0.5 ;  /* 0x3f0000002929d820 */ /* 0x000fe20000400000 */
[----:B------:R-:W-:-:S04]  /*21d0*/  FMNMX R15, R71, R12, !PT ;  /* 0x0000000c470f7209 */ /* 0x000fc80007800000 */
[----:B------:R-:W-:Y:S01]  /*21e0*/  FMNMX R18, R74, R15, !PT ;  /* 0x0000000f4a127209 */ /* 0x000fe20007800000 */
[----:B------:R-:W4:Y:S03]  /*21f0*/  MUFU.EX2 R12, R24 ;  /* 0x00000018000c7308 */ /* 0x000f260000000800 */
[----:B------:R-:W-:-:S04]  /*2200*/  FMNMX R19, R75, R18, !PT ;  /* 0x000000124b137209 */ /* 0x000fc80007800000 */
[----:B------:R-:W-:Y:S01]  /*2210*/  FMNMX R18, R78, R19, !PT ;  /* 0x000000134e127209 */ /* 0x000fe20007800000 */
[----:B------:R-:W5:Y:S01]  /*2220*/  MUFU.EX2 R15, R25 ;  /* 0x00000019000f7308 */ /* 0x000f620000000800 */
[----:B---3--:R-:W-:Y:S02]  /*2230*/  @!P3 FMUL R29, R29, R29 ;  /* 0x0000001d1d1db220 */ /* 0x008fe40000400000 */
[----:B------:R-:W-:-:S04]  /*2240*/  FMNMX R21, R79, R18, !PT ;  /* 0x000000124f157209 */ /* 0x000fc80007800000 */
[----:B------:R-:W-:Y:S01]  /*2250*/  FMNMX R18, R82, R21, !PT ;  /* 0x0000001552127209 */ /* 0x000fe20007800000 */
[----:B------:R-:W3:Y:S01]  /*2260*/  MUFU.EX2 R19, R28 ;  /* 0x0000001c00137308 */ /* 0x000ee20000000800 */
[----:B----4-:R-:W-:Y:S01]  /*2270*/  @!P6 FMUL R12, R12, R12 ;  /* 0x0000000c0c0ce220 */ /* 0x010fe20000400000 */
[----:B------:R-:W-:Y:S02]  /*2280*/  FSETP.GEU.AND P6, PT, R36, -126, PT ;  /* 0xc2fc00002400780b */ /* 0x000fe40003fce000 */
[----:B------:R-:W-:-:S04]  /*2290*/  FMNMX R21, R83, R18, !PT ;  /* 0x0000001253157209 */ /* 0x000fc80007800000 */
[----:B------:R-:W-:Y:S01]  /*22a0*/  FMNMX R18, R86, R21, !PT ;  /* 0x0000001556127209 */ /* 0x000fe20007800000 */
[--C-:B------:R-:W-:Y:S01]  /*22b0*/  FFMA R21, R37, UR6, -R90.reuse ;  /* 0x0000000625157c23 */ /* 0x100fe2000800085a */
[--C-:B------:R-:W-:Y:S01]  /*22c0*/  FFMA R37, R40, UR6, -R90.reuse ;  /* 0x0000000628257c23 */ /* 0x100fe2000800085a */
[--C-:B------:R-:W-:Y:S01]  /*22d0*/  FFMA R40, R44, UR6, -R90.reuse ;  /* 0x000000062c287c23 */ /* 0x100fe2000800085a */
[----:B------:R-:W-:Y:S01]  /*22e0*/  FMNMX R18, R87, R18, !PT ;  /* 0x0000001257127209 */ /* 0x000fe20007800000 */
[----:B-----5:R-:W-:Y:S01]  /*22f0*/  @!P4 FMUL R15, R15, R15 ;  /* 0x0000000f0f0fc220 */ /* 0x020fe20000400000 */
[----:B------:R-:W-:Y:S01]  /*2300*/  FSETP.GEU.AND P4, PT, R21, -126, PT ;  /* 0xc2fc00001500780b */ /* 0x000fe20003f8e000 */
[----:B------:R-:W-:Y:S01]  /*2310*/  @!P6 FMUL R36, R36, 0.5 ;  /* 0x3f0000002424e820 */ /* 0x000fe20000400000 */
[C---:B------:R-:W-:Y:S01]  /*2320*/  FSETP.GEU.AND P2, PT, R40.reuse, -126, PT ;  /* 0xc2fc00002800780b */ /* 0x040fe20003f4e000 */
[----:B------:R-:W4:Y:S01]  /*2330*/  SHFL.BFLY PT, R25, R18, 0x1, 0x1f ;  /* 0x0c201f0012197f89 */ /* 0x000f2200000e0000 */
[----:B---3--:R-:W-:Y:S01]  /*2340*/  @!P1 FMUL R19, R19, R19 ;  /* 0x0000001313139220 */ /* 0x008fe20000400000 */
[----:B------:R-:W-:Y:S01]  /*2350*/  FSETP.GEU.AND P1, PT, R37, -126, PT ;  /* 0xc2fc00002500780b */ /* 0x000fe20003f2e000 */
[----:B------:R3:W5:Y:S07]  /*2360*/  MUFU.EX2 R28, R36 ;  /* 0x00000024001c7308 */ /* 0x00076e0000000800 */
[----:B------:R-:W-:Y:S01]  /*2370*/  @!P4 FMUL R21, R21, 0.5 ;  /* 0x3f0000001515c820 */ /* 0x000fe20000400000 */
[----:B------:R1:W2:Y:S01]  /*2380*/  MUFU.EX2 R44, R41 ;  /* 0x00000029002c7308 */ /* 0x0002a20000000800 */
[----:B------:R-:W-:Y:S01]  /*2390*/  @!P2 FMUL R40, R40, 0.5 ;  /* 0x3f0000002828a820 */ /* 0x000fe20000400000 */
[--C-:B---3--:R-:W-:Y:S01]  /*23a0*/  FFMA R36, R48, UR6, -R90.reuse ;  /* 0x0000000630247c23 */ /* 0x108fe2000800085a */
[--C-:B------:R-:W-:Y:S01]  /*23b0*/  FFMA R48, R57, UR6, -R90.reuse ;  /* 0x0000000639307c23 */ /* 0x100fe2000800085a */
[----:B------:R-:W-:Y:S01]  /*23c0*/  @!P1 FMUL R37, R37, 0.5 ;  /* 0x3f00000025259820 */ /* 0x000fe20000400000 */
[----:B------:R-:W-:-:S03]  /*23d0*/  FFMA R57, R81, UR6, -R90 ;  /* 0x0000000651397c23 */ /* 0x000fc6000800085a */
[----:B------:R-:W3:Y:S01]  /*23e0*/  MUFU.EX2 R40, R40 ;  /* 0x0000002800287308 */ /* 0x000ee20000000800 */
[----:B-----5:R-:W-:Y:S01]  /*23f0*/  @!P6 FMUL R28, R28, R28 ;  /* 0x0000001c1c1ce220 */ /* 0x020fe20000400000 */
[----:B------:R-:W-:Y:S01]  /*2400*/  FSETP.GEU.AND P6, PT, R36, -126, PT ;  /* 0xc2fc00002400780b */ /* 0x000fe20003fce000 */
[--C-:B-1----:R-:W-:Y:S01]  /*2410*/  FFMA R41, R53, UR6, -R90.reuse ;  /* 0x0000000635297c23 */ /* 0x102fe2000800085a */
[----:B------:R-:W-:Y:S01]  /*2420*/  FSETP.GEU.AND P3, PT, R48, -126, PT ;  /* 0xc2fc00003000780b */ /* 0x000fe20003f6e000 */
[----:B------:R-:W-:Y:S01]  /*2430*/  FFMA R53, R84, UR6, -R90 ;  /* 0x0000000654357c23 */ /* 0x000fe2000800085a */
[----:B----4-:R-:W-:Y:S02]  /*2440*/  FMNMX R18, R18, R25, !PT ;  /* 0x0000001912127209 */ /* 0x010fe40007800000 */
[----:B------:R-:W1:Y:S01]  /*2450*/  MUFU.EX2 R21, R21 ;  /* 0x0000001500157308 */ /* 0x000e620000000800 */
[----:B--2---:R-:W-:Y:S01]  /*2460*/  @!P5 FMUL R44, R44, R44 ;  /* 0x0000002c2c2cd220 */ /* 0x004fe20000400000 */
[----:B------:R-:W-:Y:S01]  /*2470*/  FSETP.GEU.AND P5, PT, R41, -126, PT ;  /* 0xc2fc00002900780b */ /* 0x000fe20003fae000 */
[----:B------:R-:W2:Y:S04]  /*2480*/  SHFL.BFLY PT, R25, R18, 0x2, 0x1f ;  /* 0x0c401f0012197f89 */ /* 0x000ea800000e0000 */
[----:B------:R-:W-:Y:S01]  /*2490*/  @!P6 FMUL R36, R36, 0.5 ;  /* 0x3f0000002424e820 */ /* 0x000fe20000400000 */
[----:B------:R-:W4:Y:S01]  /*24a0*/  MUFU.EX2 R37, R37 ;  /* 0x0000002500257308 */ /* 0x000f220000000800 */
[----:B---3--:R-:W-:Y:S01]  /*24b0*/  @!P2 FMUL R40, R40, R40 ;  /* 0x000000282828a220 */ /* 0x008fe20000400000 */
[----:B------:R-:W-:-:S05]  /*24c0*/  @!P3 FMUL R48, R48, 0.5 ;  /* 0x3f0000003030b820 */ /* 0x000fca0000400000 */
[----:B------:R-:W-:Y:S01]  /*24d0*/  @!P5 FMUL R41, R41, 0.5 ;  /* 0x3f0000002929d820 */ /* 0x000fe20000400000 */
[----:B------:R-:W3:Y:S01]  /*24e0*/  MUFU.EX2 R36, R36 ;  /* 0x0000002400247308 */ /* 0x000ee20000000800 */
[----:B-1----:R-:W-:Y:S01]  /*24f0*/  @!P4 FMUL R21, R21, R21 ;  /* 0x000000151515c220 */ /* 0x002fe20000400000 */
[----:B------:R-:W-:-:S06]  /*2500*/  FSETP.GEU.AND P4, PT, R33, -126, PT ;  /* 0xc2fc00002100780b */ /* 0x000fcc0003f8e000 */
[----:B------:R-:W1:Y:S01]  /*2510*/  MUFU.EX2 R41, R41 ;  /* 0x0000002900297308 */ /* 0x000e620000000800 */
[----:B----4-:R-:W-:Y:S01]  /*2520*/  @!P1 FMUL R37, R37, R37 ;  /* 0x0000002525259220 */ /* 0x010fe20000400000 */
[----:B------:R-:W-:Y:S02]  /*2530*/  FSETP.GEU.AND P1, PT, R32, -126, PT ;  /* 0xc2fc00002000780b */ /* 0x000fe40003f2e000 */
[----:B--2---:R-:W-:Y:S01]  /*2540*/  FMNMX R18, R18, R25, !PT ;  /* 0x0000001912127209 */ /* 0x004fe20007800000 */
[--C-:B------:R-:W-:Y:S01]  /*2550*/  FFMA R25, R61, UR6, -R90.reuse ;  /* 0x000000063d197c23 */ /* 0x100fe2000800085a */
[----:B------:R-:W-:Y:S01]  /*2560*/  FFMA R61, R77, UR6, -R90 ;  /* 0x000000064d3d7c23 */ /* 0x000fe2000800085a */
[----:B------:R-:W-:Y:S01]  /*2570*/  @!P4 FMUL R33, R33, 0.5 ;  /* 0x3f0000002121c820 */ /* 0x000fe20000400000 */
[----:B------:R-:W-:Y:S01]  /*2580*/  FSETP.NEU.AND P2, PT, R18, -INF , PT ;  /* 0xff8000001200780b */ /* 0x000fe20003f4d000 */
[----:B---3--:R-:W-:Y:S01]  /*2590*/  @!P6 FMUL R36, R36, R36 ;  /* 0x000000242424e220 */ /* 0x008fe20000400000 */
[----:B------:R-:W-:Y:S01]  /*25a0*/  FSETP.GEU.AND P6, PT, R56, -126, PT ;  /* 0xc2fc00003800780b */ /* 0x000fe20003fce000 */
[----:B------:R-:W2:Y:S01]  /*25b0*/  MUFU.EX2 R48, R48 ;  /* 0x0000003000307308 */ /* 0x000ea20000000800 */
[----:B------:R-:W-:-:S02]  /*25c0*/  FSEL R24, R18, RZ, P2 ;  /* 0x000000ff12187208 */ /* 0x000fc40001000000 */
[----:B------:R-:W-:Y:S01]  /*25d0*/  FSETP.GEU.AND P2, PT, R49, -126, PT ;  /* 0xc2fc00003100780b */ /* 0x000fe20003f4e000 */
[----:B------:R-:W-:Y:S02]  /*25e0*/  @!P1 FMUL R32, R32, 0.5 ;  /* 0x3f00000020209820 */ /* 0x000fe40000400000 */
[----:B------:R-:W-:Y:S01]  /*25f0*/  FMUL R24, R24, UR6 ;  /* 0x0000000618187c20 */ /* 0x000fe20008400000 */
[----:B-1----:R-:W-:Y:S01]  /*2600*/  @!P5 FMUL R41, R41, R41 ;  /* 0x000000292929d220 */ /* 0x002fe20000400000 */
[----:B------:R-:W1:Y:S01]  /*2610*/  MUFU.EX2 R33, R33 ;  /* 0x0000002100217308 */ /* 0x000e620000000800 */
[----:B------:R-:W-:Y:S01]  /*2620*/  FSETP.GEU.AND P5, PT, R25, -126, PT ;  /* 0xc2fc00001900780b */ /* 0x000fe20003fae000 */
[--C-:B------:R-:W-:Y:S01]  /*2630*/  FFMA R26, R26, UR6, -R24.reuse ;  /* 0x000000061a1a7c23 */ /* 0x100fe20008000818 */
[--C-:B------:R-:W-:Y:S01]  /*2640*/  FFMA R27, R27, UR6, -R24.reuse ;  /* 0x000000061b1b7c23 */ /* 0x100fe20008000818 */
[--C-:B------:R-:W-:Y:S01]  /*2650*/  FFMA R88, R30, UR6, -R24.reuse ;  /* 0x000000061e587c23 */ /* 0x100fe20008000818 */
[----:B------:R-:W-:Y:S01]  /*2660*/  @!P6 FMUL R56, R56, 0.5 ;  /* 0x3f0000003838e820 */ /* 0x000fe20000400000 */
[--C-:B------:R-:W-:Y:S01]  /*2670*/  FFMA R89, R31, UR6, -R24.reuse ;  /* 0x000000061f597c23 */ /* 0x100fe20008000818 */
[--C-:B------:R-:W-:Y:S01]  /*2680*/  FFMA R90, R34, UR6, -R24.reuse ;  /* 0x00000006225a7c23 */ /* 0x100fe20008000818 */
[----:B------:R-:W-:Y:S01]  /*2690*/  @!P2 FMUL R49, R49, 0.5 ;  /* 0x3f0000003131a820 */ /* 0x000fe20000400000 */
[----:B------:R-:W3:Y:S01]  /*26a0*/  MUFU.EX2 R32, R32 ;  /* 0x0000002000207308 */ /* 0x000ee20000000800 */
[----:B--2---:R-:W-:Y:S01]  /*26b0*/  @!P3 FMUL R48, R48, R48 ;  /* 0x000000303030b220 */ /* 0x004fe20000400000 */
[----:B------:R-:W-:Y:S01]  /*26c0*/  FSETP.GEU.AND P3, PT, R88, -126, PT ;  /* 0xc2fc00005800780b */ /* 0x000fe20003f6e000 */
[--C-:B------:R-:W-:Y:S01]  /*26d0*/  FFMA R97, R35, UR6, -R24.reuse ;  /* 0x0000000623617c23 */ /* 0x100fe20008000818 */
[--C-:B------:R-:W-:Y:S01]  /*26e0*/  FFMA R96, R38, UR6, -R24.reuse ;  /* 0x0000000626607c23 */ /* 0x100fe20008000818 */
[----:B------:R-:W-:Y:S01]  /*26f0*/  @!P5 FMUL R25, R25, 0.5 ;  /* 0x3f0000001919d820 */ /* 0x000fe20000400000 */
[--C-:B------:R-:W-:Y:S01]  /*2700*/  FFMA R85, R39, UR6, -R24.reuse ;  /* 0x0000000627557c23 */ /* 0x100fe20008000818 */
[--C-:B------:R-:W-:Y:S01]  /*2710*/  FFMA R84, R42, UR6, -R24.reuse ;  /* 0x000000062a547c23 */ /* 0x100fe20008000818 */
[----:B------:R-:W2:Y:S01]  /*2720*/  MUFU.EX2 R49, R49 ;  /* 0x0000003100317308 */ /* 0x000ea20000000800 */
[----:B-1----:R-:W-:Y:S01]  /*2730*/  @!P4 FMUL R33, R33, R33 ;  /* 0x000000212121c220 */ /* 0x002fe20000400000 */
[----:B------:R-:W-:Y:S01]  /*2740*/  FSETP.GEU.AND P4, PT, R26, -126, PT ;  /* 0xc2fc00001a00780b */ /* 0x000fe20003f8e000 */
[--C-:B------:R-:W-:Y:S01]  /*2750*/  FFMA R81, R46, UR6, -R24.reuse ;  /* 0x000000062e517c23 */ /* 0x100fe20008000818 */
[--C-:B------:R-:W-:Y:S01]  /*2760*/  FFMA R77, R47, UR6, -R24.reuse ;  /* 0x000000062f4d7c23 */ /* 0x100fe20008000818 */
[--C-:B------:R-:W-:Y:S01]  /*2770*/  FFMA R80, R50, UR6, -R24.reuse ;  /* 0x0000000632507c23 */ /* 0x100fe20008000818 */
[--C-:B------:R-:W-:Y:S01]  /*2780*/  FFMA R51, R51, UR6, -R24.reuse ;  /* 0x0000000633337c23 */ /* 0x100fe20008000818 */
[----:B------:R-:W-:Y:S01]  /*2790*/  @!P3 FMUL R88, R88, 0.5 ;  /* 0x3f0000005858b820 */ /* 0x000fe20000400000 */
[----:B------:R-:W1:Y:S01]  /*27a0*/  MUFU.EX2 R56, R56 ;  /* 0x0000003800387308 */ /* 0x000e620000000800 */
[----:B---3--:R-:W-:Y:S01]  /*27b0*/  @!P1 FMUL R32, R32, R32 ;  /* 0x0000002020209220 */ /* 0x008fe20000400000 */
[----:B------:R-:W-:Y:S01]  /*27c0*/  FSETP.GEU.AND P1, PT, R27, -126, PT ;  /* 0xc2fc00001b00780b */ /* 0x000fe20003f2e000 */
[--C-:B------:R-:W-:Y:S01]  /*27d0*/  FFMA R54, R54, UR6, -R24.reuse ;  /* 0x0000000636367c23 */ /* 0x100fe20008000818 */
[--C-:B------:R-:W-:Y:S01]  /*27e0*/  FFMA R55, R55, UR6, -R24.reuse ;  /* 0x0000000637377c23 */ /* 0x100fe20008000818 */
[--C-:B------:R-:W-:Y:S01]  /*27f0*/  FFMA R58, R58, UR6, -R24.reuse ;  /* 0x000000063a3a7c23 */ /* 0x100fe20008000818 */
[--C-:B------:R-:W-:Y:S01]  /*2800*/  FFMA R59, R59, UR6, -R24.reuse ;  /* 0x000000063b3b7c23 */ /* 0x100fe20008000818 */
[----:B------:R-:W-:Y:S01]  /*2810*/  @!P4 FMUL R26, R26, 0.5 ;  /* 0x3f0000001a1ac820 */ /* 0x000fe20000400000 */
[----:B------:R-:W-:Y:S01]  /*2820*/  MUFU.EX2 R31, R25 ;  /* 0x00000019001f7308 */ /* 0x000fe20000000800 */
[----:B--2---:R-:W-:Y:S01]  /*2830*/  @!P2 FMUL R49, R49, R49 ;  /* 0x000000313131a220 */ /* 0x004fe20000400000 */
[----:B------:R-:W2:Y:S01]  /*2840*/  SYNCS.PHASECHK.TRANS64.TRYWAIT P2, [R2+URZ+0x4808], R13 ;  /* 0x0048080d020075a7 */ /* 0x000ea2000804017f */
[--C-:B------:R-:W-:Y:S01]  /*2850*/  FFMA R62, R62, UR6, -R24.reuse ;  /* 0x000000063e3e7c23 */ /* 0x100fe20008000818 */
[--C-:B------:R-:W-:Y:S01]  /*2860*/  FFMA R63, R63, UR6, -R24.reuse ;  /* 0x000000063f3f7c23 */ /* 0x100fe20008000818 */
[--C-:B------:R-:W-:Y:S01]  /*2870*/  FFMA R66, R66, UR6, -R24.reuse ;  /* 0x0000000642427c23 */ /* 0x100fe20008000818 */
[--C-:B------:R-:W-:Y:S01]  /*2880*/  FFMA R67, R67, UR6, -R24.reuse ;  /* 0x0000000643437c23 */ /* 0x100fe20008000818 */
[----:B------:R-:W-:Y:S01]  /*2890*/  @!P1 FMUL R27, R27, 0.5 ;  /* 0x3f0000001b1b9820 */ /* 0x000fe20000400000 */
[----:B------:R3:W4:Y:S01]  /*28a0*/  MUFU.EX2 R45, R26 ;  /* 0x0000001a002d7308 */ /* 0x0007220000000800 */
[----:B-1----:R-:W-:Y:S01]  /*28b0*/  @!P6 FMUL R56, R56, R56 ;  /* 0x000000383838e220 */ /* 0x002fe20000400000 */
[--C-:B------:R-:W-:Y:S01]  /*28c0*/  FFMA R70, R70, UR6, -R24.reuse ;  /* 0x0000000646467c23 */ /* 0x100fe20008000818 */
[--C-:B------:R-:W-:Y:S01]  /*28d0*/  FFMA R71, R71, UR6, -R24.reuse ;  /* 0x0000000647477c23 */ /* 0x100fe20008000818 */
[--C-:B------:R-:W-:Y:S01]  /*28e0*/  FFMA R74, R74, UR6, -R24.reuse ;  /* 0x000000064a4a7c23 */ /* 0x100fe20008000818 */
[--C-:B------:R-:W-:Y:S01]  /*28f0*/  FFMA R75, R75, UR6, -R24.reuse ;  /* 0x000000064b4b7c23 */ /* 0x100fe20008000818 */
[--C-:B------:R-:W-:Y:S01]  /*2900*/  FFMA R78, R78, UR6, -R24.reuse ;  /* 0x000000064e4e7c23 */ /* 0x100fe20008000818 */
[--C-:B------:R-:W-:Y:S01]  /*2910*/  FFMA R79, R79, UR6, -R24.reuse ;  /* 0x000000064f4f7c23 */ /* 0x100fe20008000818 */
[----:B------:R-:W1:Y:S01]  /*2920*/  MUFU.EX2 R30, R27 ;  /* 0x0000001b001e7308 */ /* 0x000e620000000800 */
[--C-:B------:R-:W-:Y:S01]  /*2930*/  FFMA R82, R82, UR6, -R24.reuse ;  /* 0x0000000652527c23 */ /* 0x100fe20008000818 */
[--C-:B------:R-:W-:Y:S01]  /*2940*/  FFMA R83, R83, UR6, -R24.reuse ;  /* 0x0000000653537c23 */ /* 0x100fe20008000818 */
[--C-:B------:R-:W-:Y:S01]  /*2950*/  FFMA R86, R86, UR6, -R24.reuse ;  /* 0x0000000656567c23 */ /* 0x100fe20008000818 */
[----:B------:R-:W-:Y:S01]  /*2960*/  FFMA R87, R87, UR6, -R24 ;  /* 0x0000000657577c23 */ /* 0x000fe20008000818 */
[----:B---3--:R-:W-:-:S02]  /*2970*/  P2R R26, PR, RZ, 0x20 ;  /* 0x00000020ff1a7803 */ /* 0x008fc40000000000 */
[----:B------:R-:W-:Y:S01]  /*2980*/  FSETP.GEU.AND P5, PT, R97, -126, PT ;  /* 0xc2fc00006100780b */ /* 0x000fe20003fae000 */
[----:B------:R3:W2:Y:S01]  /*2990*/  MUFU.EX2 R34, R88 ;  /* 0x0000005800227308 */ /* 0x0006a20000000800 */
[----:B----4-:R-:W-:Y:S01]  /*29a0*/  @!P4 FMUL R45, R45, R45 ;  /* 0x0000002d2d2dc220 */ /* 0x010fe20000400000 */
[----:B------:R-:W-:Y:S01]  /*29b0*/  FSETP.GEU.AND P4, PT, R89, -126, PT ;  /* 0xc2fc00005900780b */ /* 0x000fe20003f8e000 */
[----:B-1----:R-:W-:Y:S01]  /*29c0*/  @!P1 FMUL R30, R30, R30 ;  /* 0x0000001e1e1e9220 */ /* 0x002fe20000400000 */
[----:B------:R-:W-:-:S11]  /*29d0*/  FSETP.GEU.AND P1, PT, R90, -126, PT ;  /* 0xc2fc00005a00780b */ /* 0x000fd60003f2e000 */
[----:B------:R-:W-:Y:S01]  /*29e0*/  @!P4 FMUL R89, R89, 0.5 ;  /* 0x3f0000005959c820 */ /* 0x000fe20000400000 */
[----:B--2---:R-:W-:-:S03]  /*29f0*/  P2R R76, PR, RZ, 0x4 ;  /* 0x00000004ff4c7803 */ /* 0x004fc60000000000 */
[----:B------:R3:W1:Y:S01]  /*2a00*/  MUFU.EX2 R39, R89 ;  /* 0x0000005900277308 */ /* 0x0006620000000800 */
[----:B------:R-:W-:Y:S02]  /*2a10*/  FSETP.GEU.AND P2, PT, R91, -126, PT ;  /* 0xc2fc00005b00780b */ /* 0x000fe40003f4e000 */
[----:B------:R-:W-:Y:S01]  /*2a20*/  ISETP.NE.AND P6, PT, R76, RZ, PT ;  /* 0x000000ff4c00720c */ /* 0x000fe20003fc5270 */
[----:B------:R-:W-:Y:S01]  /*2a30*/  @!P1 FMUL R90, R90, 0.5 ;  /* 0x3f0000005a5a9820 */ /* 0x000fe20000400000 */
[----:B------:R-:W-:-:S03]  /*2a40*/  FFMA R76, R43, UR6, -R24 ;  /* 0x000000062b4c7c23 */ /* 0x000fc60008000818 */
[----:B------:R3:W2:Y:S06]  /*2a50*/  MUFU.EX2 R38, R90 ;  /* 0x0000005a00267308 */ /* 0x0006ac0000000800 */
[----:B------:R-:W-:-:S04]  /*2a60*/  @!P2 FMUL R91, R91, 0.5 ;  /* 0x3f0000005b5ba820 */ /* 0x000fc80000400000 */
[----:B------:R3:W4:Y:S01]  /*2a70*/  MUFU.EX2 R35, R91 ;  /* 0x0000005b00237308 */ /* 0x0007220000000800 */
[----:B-1----:R-:W-:Y:S05]  /*2a80*/  @!P6 BRA `(.L_x_23) ;  /* 0x00000080004ce947 */ /* 0x002fea0003800000 */
.L_x_77:
[----:B------:R-:W-:Y:S01]  /*2a90*/  @!P3 FMUL R34, R34, R34 ;  /* 0x000000222222b220 */ /* 0x000fe20000400000 */
[----:B------:R-:W-:Y:S01]  /*2aa0*/  @!P4 FMUL R39, R39, R39 ;  /* 0x000000272727c220 */ /* 0x000fe20000400000 */
[----:B------:R-:W-:Y:S01]  /*2ab0*/  ISETP.NE.AND P6, PT, R26, RZ, PT ;  /* 0x000000ff1a00720c */ /* 0x000fe20003fc5270 */
[----:B------:R-:W-:Y:S01]  /*2ac0*/  UIADD3 UR6, UR15, 0x100, URZ ;  /* 0x000001000f067890 */ /* 0x000fe2000fffe03f */
[----:B------:R-:W-:Y:S01]  /*2ad0*/  F2FP.F16.F32.PACK_AB R24, R15, R12 ;  /* 0x0000000c0f18723e */ /* 0x000fe200000000ff */
[----:B------:R-:W-:Y:S01]  /*2ae0*/  UMOV UR7, 0xc0000010 ;  /* 0xc000001000077882 */ /* 0x000fe20000000000 */
[----:B------:R-:W-:Y:S01]  /*2af0*/  F2FP.F16.F32.PACK_AB R26, R20, R19 ;  /* 0x00000013141a723e */ /* 0x000fe200000000ff */
[----:B------:R-:W-:Y:S01]  /*2b00*/  @!P5 FMUL R97, R97, 0.5 ;  /* 0x3f0000006161d820 */ /* 0x000fe20000400000 */
[----:B------:R-:W-:Y:S01]  /*2b10*/  F2FP.F16.F32.PACK_AB R25, R30, R45 ;  /* 0x0000002d1e19723e */ /* 0x000fe200000000ff */
[----:B--2---:R-:W-:Y:S01]  /*2b20*/  @!P1 FMUL R38, R38, R38 ;  /* 0x0000002626269220 */ /* 0x004fe20000400000 */
[----:B------:R-:W-:Y:S01]  /*2b30*/  F2FP.F16.F32.PACK_AB R27, R39, R34 ;  /* 0x00000022271b723e */ /* 0x000fe200000000ff */
[----:B------:R-:W1:Y:S01]  /*2b40*/  MUFU.EX2 R13, R97 ;  /* 0x00000061000d7308 */ /* 0x000e620000000800 */
[----:B------:R-:W-:Y:S01]  /*2b50*/  FSETP.GEU.AND P3, PT, R96, -126, PT ;  /* 0xc2fc00006000780b */ /* 0x000fe20003f6e000 */
[----:B----4-:R-:W-:Y:S01]  /*2b60*/  @!P2 FMUL R35, R35, R35 ;  /* 0x000000232323a220 */ /* 0x010fe20000400000 */
[----:B---3--:R-:W-:Y:S01]  /*2b70*/  WARPGROUP.ARRIVE ;  /* 0x00000000000079c5 */ /* 0x008fe20000000000 */
[----:B------:R-:W-:Y:S01]  /*2b80*/  FSETP.GEU.AND P4, PT, R85, -126, PT ;  /* 0xc2fc00005500780b */ /* 0x000fe20003f8e000 */
[----:B------:R-:W-:Y:S01]  /*2b90*/  @!P6 FMUL R31, R31, R31 ;  /* 0x0000001f1f1fe220 */ /* 0x000fe20000400000 */
[----:B------:R-:W-:Y:S01]  /*2ba0*/  FSETP.GEU.AND P6, PT, R73, -126, PT ;  /* 0xc2fc00004900780b */ /* 0x000fe20003fce000 */
[----:B------:R-:W-:Y:S01]  /*2bb0*/  FADD R15, R15, R48 ;  /* 0x000000300f0f7221 */ /* 0x000fe20000000000 */
[----:B------:R-:W-:Y:S01]  /*2bc0*/  FSETP.GEU.AND P2, PT, R72, -126, PT ;  /* 0xc2fc00004800780b */ /* 0x000fe20003f4e000 */
[----:B------:R-:W-:Y:S01]  /*2bd0*/  HGMMA.64x16x16.F32 R88, R24, gdesc[UR4].tnspB, RZ, !UPT, gsb0 ;  /* 0x4020000418587df0 */ /* 0x000fe2000c0008ff */
[----:B------:R-:W-:Y:S01]  /*2be0*/  UIADD3 UR6, UR15, 0x120, URZ ;  /* 0x000001200f067890 */ /* 0x000fe2000fffe03f */
[----:B------:R-:W-:Y:S01]  /*2bf0*/  FSETP.GEU.AND P1, PT, R84, -126, PT ;  /* 0xc2fc00005400780b */ /* 0x000fe20003f2e000 */
[----:B------:R-:W-:Y:S01]  /*2c00*/  UMOV UR7, 0xc0000010 ;  /* 0xc000001000077882 */ /* 0x000fe20000000000 */
[----:B------:R-:W-:Y:S01]  /*2c10*/  FADD R20, R20, R31 ;  /* 0x0000001f14147221 */ /* 0x000fe20000000000 */
[----:B------:R-:W-:Y:S01]  /*2c20*/  @!P3 FMUL R96, R96, 0.5 ;  /* 0x3f0000006060b820 */ /* 0x000fe20000400000 */
[----:B------:R-:W-:Y:S01]  /*2c30*/  FADD R19, R19, R56 ;  /* 0x0000003813137221 */ /* 0x000fe20000000000 */
[----:B------:R-:W-:Y:S01]  /*2c40*/  ULDC UR18, c[0x0][0x604] ;  /* 0x0001810000127ab9 */ /* 0x000fe20000000800 */
[----:B------:R-:W-:Y:S01]  /*2c50*/  @!P4 FMUL R85, R85, 0.5 ;  /* 0x3f0000005555c820 */ /* 0x000fe20000400000 */
[----:B------:R-:W2:Y:S01]  /*2c60*/  MUFU.EX2 R43, R96 ;  /* 0x00000060002b7308 */ /* 0x000ea20000000800 */
[----:B-1----:R-:W-:Y:S01]  /*2c70*/  @!P5 FMUL R13, R13, R13 ;  /* 0x0000000d0d0dd220 */ /* 0x002fe20000400000 */
[----:B------:R-:W-:Y:S01]  /*2c80*/  FSETP.GEU.AND P5, PT, R76, -126, PT ;  /* 0xc2fc00004c00780b */ /* 0x000fe20003fae000 */
[----:B------:R-:W-:Y:S01]  /*2c90*/  @!P6 FMUL R73, R73, 0.5 ;  /* 0x3f0000004949e820 */ /* 0x000fe20000400000 */
[----:B------:R-:W-:Y:S01]  /*2ca0*/  @!P2 FMUL R72, R72, 0.5 ;  /* 0x3f0000004848a820 */ /* 0x000fe20000400000 */
[----:B------:R-:W-:Y:S01]  /*2cb0*/  ULDC UR19, c[0x0][0x28c] ;  /* 0x0000a30000137ab9 */ /* 0x000fe20000000800 */
[----:B------:R-:W-:Y:S01]  /*2cc0*/  @!P1 FMUL R84, R84, 0.5 ;  /* 0x3f00000054549820 */ /* 0x000fe20000400000 */
[----:B------:R-:W-:Y:S01]  /*2cd0*/  VIADD R10, R10, 0x80 ;  /* 0x000000800a0a7836 */ /* 0x000fe20000000000 */
[----:B------:R-:W1:Y:S01]  /*2ce0*/  MUFU.EX2 R42, R85 ;  /* 0x00000055002a7308 */ /* 0x000e620000000800 */
[----:B------:R-:W-:-:S06]  /*2cf0*/  LEA.HI.SX32 R17, R17, 0xffffffff, 0x19 ;  /* 0xffffffff11117811 */ /* 0x000fcc00078fcaff */
[----:B------:R-:W-:Y:S01]  /*2d00*/  @!P5 FMUL R76, R76, 0.5 ;  /* 0x3f0000004c4cd820 */ /* 0x000fe20000400000 */
[----:B------:R-:W3:Y:S01]  /*2d10*/  MUFU.EX2 R50, R73 ;  /* 0x0000004900327308 */ /* 0x000ee20000000800 */
[----:B--2---:R-:W-:Y:S01]  /*2d20*/  @!P3 FMUL R43, R43, R43 ;  /* 0x0000002b2b2bb220 */ /* 0x004fe20000400000 */
[----:B------:R-:W-:-:S06]  /*2d30*/  FSETP.GEU.AND P3, PT, R81, -126, PT ;  /* 0xc2fc00005100780b */ /* 0x000fcc0003f6e000 */
[----:B------:R-:W2:Y:S01]  /*2d40*/  MUFU.EX2 R47, R72 ;  /* 0x00000048002f7308 */ /* 0x000ea20000000800 */
[----:B-1----:R-:W-:Y:S01]  /*2d50*/  @!P4 FMUL R42, R42, R42 ;  /* 0x0000002a2a2ac220 */ /* 0x002fe20000400000 */
[----:B------:R-:W-:-:S05]  /*2d60*/  FSETP.GEU.AND P4, PT, R77, -126, PT ;  /* 0xc2fc00004d00780b */ /* 0x000fca0003f8e000 */
[----:B------:R-:W-:Y:S01]  /*2d70*/  @!P3 FMUL R81, R81, 0.5 ;  /* 0x3f0000005151b820 */ /* 0x000fe20000400000 */
[----:B------:R-:W1:Y:S01]  /*2d80*/  MUFU.EX2 R46, R84 ;  /* 0x00000054002e7308 */ /* 0x000e620000000800 */
[----:B------:R-:W-:Y:S02]  /*2d90*/  WARPGROUP.DEPBAR.LE gsb0, 0x0 ;  /* 0x00008000000079c5 */ /* 0x000fe40000010000 */
[----:B------:R-:W-:Y:S01]  /*2da0*/  F2FP.F16.F32.PACK_AB R24, R23, R22 ;  /* 0x000000161718723e */ /* 0x000fe200000000ff */
[----:B---3--:R-:W-:Y:S01]  /*2db0*/  @!P6 FMUL R50, R50, R50 ;  /* 0x000000323232e220 */ /* 0x008fe20000400000 */
[----:B------:R-:W-:Y:S01]  /*2dc0*/  F2FP.F16.F32.PACK_AB R26, R21, R28 ;  /* 0x0000001c151a723e */ /* 0x000fe200000000ff */
[----:B------:R-:W-:Y:S01]  /*2dd0*/  FADD R22, R22, R35 ;  /* 0x0000002316167221 */ /* 0x000fe20000000000 */
[----:B------:R-:W-:Y:S01]  /*2de0*/  F2FP.F16.F32.PACK_AB R25, R13, R38 ;  /* 0x000000260d19723e */ /* 0x000fe200000000ff */
[----:B------:R-:W-:Y:S01]  /*2df0*/  @!P4 FMUL R77, R77, 0.5 ;  /* 0x3f0000004d4dc820 */ /* 0x000fe20000400000 */
[----:B------:R-:W-:Y:S01]  /*2e00*/  F2FP.F16.F32.PACK_AB R27, R42, R43 ;  /* 0x0000002b2a1b723e */ /* 0x000fe200000000ff */
[----:B------:R-:W3:Y:S01]  /*2e10*/  MUFU.EX2 R73, R76 ;  /* 0x0000004c00497308 */ /* 0x000ee20000000800 */
[----:B--2---:R-:W-:Y:S01]  /*2e20*/  @!P2 FMUL R47, R47, R47 ;  /* 0x0000002f2f2fa220 */ /* 0x004fe20000400000 */
[----:B------:R-:W-:Y:S01]  /*2e30*/  FSETP.GEU.AND P6, PT, R69, -126, PT ;  /* 0xc2fc00004500780b */ /* 0x000fe20003fce000 */
[----:B------:R-:W-:Y:S01]  /*2e40*/  WARPGROUP.ARRIVE ;  /* 0x00000000000079c5 */ /* 0x000fe20000000000 */
[----:B------:R-:W-:Y:S01]  /*2e50*/  FSETP.GEU.AND P2, PT, R68, -126, PT ;  /* 0xc2fc00004400780b */ /* 0x000fe20003f4e000 */
[----:B------:R-:W-:Y:S01]  /*2e60*/  FADD R23, R23, R50 ;  /* 0x0000003217177221 */ /* 0x000fe20000000000 */
[----:B------:R-:W-:Y:S01]  /*2e70*/  FADD R28, R28, R47 ;  /* 0x0000002f1c1c7221 */ /* 0x000fe20000000000 */
[----:B-1----:R-:W-:Y:S01]  /*2e80*/  @!P1 FMUL R46, R46, R46 ;  /* 0x0000002e2e2e9220 */ /* 0x002fe20000400000 */
[----:B------:R-:W1:Y:S01]  /*2e90*/  MUFU.EX2 R72, R81 ;  /* 0x0000005100487308 */ /* 0x000e620000000800 */
[----:B------:R-:W-:Y:S01]  /*2ea0*/  HGMMA.64x16x16.F32 R88, R24, gdesc[UR4].tnspB, R88, gsb0 ;  /* 0x4020000418587df0 */ /* 0x000fe20008000858 */
[----:B------:R-:W-:Y:S01]  /*2eb0*/  UIADD3 UR6, UR15, 0x140, URZ ;  /* 0x000001400f067890 */ /* 0x000fe2000fffe03f */
[----:B------:R-:W-:Y:S01]  /*2ec0*/  FSETP.GEU.AND P1, PT, R80, -126, PT ;  /* 0xc2fc00005000780b */ /* 0x000fe20003f2e000 */
[----:B------:R-:W-:-:S03]  /*2ed0*/  UMOV UR7, 0xc0000010 ;  /* 0xc000001000077882 */ /* 0x000fc60000000000 */
[----:B------:R-:W-:Y:S01]  /*2ee0*/  @!P6 FMUL R69, R69, 0.5 ;  /* 0x3f0000004545e820 */ /* 0x000fe20000400000 */
[----:B------:R-:W2:Y:S01]  /*2ef0*/  MUFU.EX2 R77, R77 ;  /* 0x0000004d004d7308 */ /* 0x000ea20000000800 */
[----:B---3--:R-:W-:Y:S01]  /*2f00*/  @!P5 FMUL R73, R73, R73 ;  /* 0x000000494949d220 */ /* 0x008fe20000400000 */
[----:B------:R-:W-:Y:S01]  /*2f10*/  FSETP.GEU.AND P5, PT, R51, -126, PT ;  /* 0xc2fc00003300780b */ /* 0x000fe20003fae000 */
[----:B------:R-:W-:-:S05]  /*2f20*/  @!P2 FMUL R68, R68, 0.5 ;  /* 0x3f0000004444a820 */ /* 0x000fca0000400000 */
[----:B------:R-:W-:Y:S01]  /*2f30*/  @!P1 FMUL R80, R80, 0.5 ;  /* 0x3f00000050509820 */ /* 0x000fe20000400000 */
[----:B-1----:R-:W-:Y:S01]  /*2f40*/  @!P3 FMUL R72, R72, R72 ;  /* 0x000000484848b220 */ /* 0x002fe20000400000 */
[C---:B------:R-:W-:Y:S01]  /*2f50*/  FSETP.GEU.AND P3, PT, R54.reuse, -126, PT ;  /* 0xc2fc00003600780b */ /* 0x040fe20003f6e000 */
[----:B------:R-:W1:Y:S04]  /*2f60*/  MUFU.EX2 R76, R69 ;  /* 0x00000045004c7308 */ /* 0x000e680000000800 */
[----:B------:R-:W-:Y:S01]  /*2f70*/  @!P5 FMUL R51, R51, 0.5 ;  /* 0x3f0000003333d820 */ /* 0x000fe20000400000 */
[----:B--2---:R-:W-:Y:S01]  /*2f80*/  @!P4 FMUL R77, R77, R77 ;  /* 0x0000004d4d4dc220 */ /* 0x004fe20000400000 */
[----:B------:R-:W-:Y:S02]  /*2f90*/  FSETP.GEU.AND P4, PT, R55, -126, PT ;  /* 0xc2fc00003700780b */ /* 0x000fe40003f8e000 */
[----:B------:R-:W2:Y:S04]  /*2fa0*/  MUFU.EX2 R84, R68 ;  /* 0x0000004400547308 */ /* 0x000ea80000000800 */
[----:B------:R-:W-:-:S04]  /*2fb0*/  @!P3 FMUL R54, R54, 0.5 ;  /* 0x3f0000003636b820 */ /* 0x000fc80000400000 */
[----:B------:R-:W3:Y:S01]  /*2fc0*/  MUFU.EX2 R69, R80 ;  /* 0x0000005000457308 */ /* 0x000ee20000000800 */
[----:B-1----:R-:W-:Y:S01]  /*2fd0*/  @!P6 FMUL R76, R76, R76 ;  /* 0x0000004c4c4ce220 */ /* 0x002fe20000400000 */
[----:B------:R-:W-:Y:S01]  /*2fe0*/  FSETP.GEU.AND P6, PT, R64, -126, PT ;  /* 0xc2fc00004000780b */ /* 0x000fe20003fce000 */
[----:B------:R-:W-:Y:S02]  /*2ff0*/  @!P4 FMUL R55, R55, 0.5 ;  /* 0x3f0000003737c820 */ /* 0x000fe40000400000 */
[----:B------:R-:W-:Y:S01]  /*3000*/  FADD R21, R21, R76 ;  /* 0x0000004c15157221 */ /* 0x000fe20000000000 */
[----:B------:R-:W-:Y:S02]  /*3010*/  WARPGROUP.DEPBAR.LE gsb0, 0x0 ;  /* 0x00008000000079c5 */ /* 0x000fe40000010000 */
[----:B------:R-:W-:Y:S01]  /*3020*/  F2FP.F16.F32.PACK_AB R24, R44, R37 ;  /* 0x000000252c18723e */ /* 0x000fe200000000ff */
[----:B------:R-:W1:Y:S01]  /*3030*/  MUFU.EX2 R68, R51 ;  /* 0x0000003300447308 */ /* 0x000e620000000800 */
[----:B------:R-:W-:Y:S01]  /*3040*/  F2FP.F16.F32.PACK_AB R26, R29, R40 ;  /* 0x000000281d1a723e */ /* 0x000fe200000000ff */
[----:B--2---:R-:W-:Y:S01]  /*3050*/  @!P2 FMUL R84, R84, R84 ;  /* 0x000000545454a220 */ /* 0x004fe20000400000 */
[----:B------:R-:W-:-:S03]  /*3060*/  F2FP.F16.F32.PACK_AB R25, R73, R46 ;  /* 0x0000002e4919723e */ /* 0x000fc600000000ff */
[----:B------:R-:W-:Y:S01]  /*3070*/  @!P6 FMUL R64, R64, 0.5 ;  /* 0x3f0000004040e820 */ /* 0x000fe20000400000 */
[----:B------:R-:W-:Y:S01]  /*3080*/  F2FP.F16.F32.PACK_AB R27, R77, R72 ;  /* 0x000000484d1b723e */ /* 0x000fe200000000ff */
[----:B---3--:R-:W-:Y:S01]  /*3090*/  @!P1 FMUL R69, R69, R69 ;  /* 0x0000004545459220 */ /* 0x008fe20000400000 */
[----:B------:R-:W-:Y:S01]  /*30a0*/  FSETP.GEU.AND P1, PT, R58, -126, PT ;  /* 0xc2fc00003a00780b */ /* 0x000fe20003f2e000 */
[----:B------:R-:W2:Y:S01]  /*30b0*/  MUFU.EX2 R54, R54 ;  /* 0x0000003600367308 */ /* 0x000ea20000000800 */
[----:B------:R-:W-:Y:S01]  /*30c0*/  WARPGROUP.ARRIVE ;  /* 0x00000000000079c5 */ /* 0x000fe20000000000 */
[----:B------:R-:W-:-:S05]  /*30d0*/  FSETP.GEU.AND P2, PT, R65, -126, PT ;  /* 0xc2fc00004100780b */ /* 0x000fca0003f4e000 */
[----:B------:R-:W-:Y:S01]  /*30e0*/  HGMMA.64x16x16.F32 R88, R24, gdesc[UR4].tnspB, R88, gsb0 ;  /* 0x4020000418587df0 */ /* 0x000fe20008000858 */
[----:B------:R-:W3:Y:S01]  /*30f0*/  MUFU.EX2 R55, R55 ;  /* 0x0000003700377308 */ /* 0x000ee20000000800 */
[----:B-1----:R-:W-:Y:S01]  /*3100*/  @!P5 FMUL R68, R68, R68 ;  /* 0x000000444444d220 */ /* 0x002fe20000400000 */
[----:B------:R-:W-:Y:S01]  /*3110*/  UIADD3 UR6, UR15, 0x160, URZ ;  /* 0x000001600f067890 */ /* 0x000fe2000fffe03f */
[----:B------:R-:W-:Y:S01]  /*3120*/  FSETP.GEU.AND P5, PT, R59, -126, PT ;  /* 0xc2fc00003b00780b */ /* 0x000fe20003fae000 */
[----:B------:R-:W-:Y:S01]  /*3130*/  UMOV UR7, 0xc0000010 ;  /* 0xc000001000077882 */ /* 0x000fe20000000000 */
[----:B------:R-:W-:Y:S02]  /*3140*/  @!P1 FMUL R58, R58, 0.5 ;  /* 0x3f0000003a3a9820 */ /* 0x000fe40000400000 */
[----:B------:R-:W-:Y:S01]  /*3150*/  @!P2 FMUL R65, R65, 0.5 ;  /* 0x3f0000004141a820 */ /* 0x000fe20000400000 */
[----:B------:R-:W1:Y:S01]  /*3160*/  MUFU.EX2 R81, R64 ;  /* 0x0000004000517308 */ /* 0x000e620000000800 */
[----:B--2---:R-:W-:Y:S01]  /*3170*/  @!P3 FMUL R54, R54, R54 ;  /* 0x000000363636b220 */ /* 0x004fe20000400000 */
[----:B------:R-:W-:-:S06]  /*3180*/  FSETP.GEU.AND P3, PT, R62, -126, PT ;  /* 0xc2fc00003e00780b */ /* 0x000fcc0003f6e000 */
[----:B------:R-:W-:Y:S01]  /*3190*/  @!P5 FMUL R59, R59, 0.5 ;  /* 0x3f0000003b3bd820 */ /* 0x000fe20000400000 */
[----:B---3--:R-:W-:Y:S01]  /*31a0*/  @!P4 FMUL R55, R55, R55 ;  /* 0x000000373737c220 */ /* 0x008fe20000400000 */
[----:B------:R-:W-:Y:S01]  /*31b0*/  FSETP.GEU.AND P4, PT, R63, -126, PT ;  /* 0xc2fc00003f00780b */ /* 0x000fe20003f8e000 */
[----:B------:R-:W2:Y:S04]  /*31c0*/  MUFU.EX2 R58, R58 ;  /* 0x0000003a003a7308 */ /* 0x000ea80000000800 */
[----:B------:R-:W-:Y:S01]  /*31d0*/  @!P3 FMUL R62, R62, 0.5 ;  /* 0x3f0000003e3eb820 */ /* 0x000fe20000400000 */
[----:B-1----:R-:W-:Y:S01]  /*31e0*/  @!P6 FMUL R81, R81, R81 ;  /* 0x000000515151e220 */ /* 0x002fe20000400000 */
[----:B------:R-:W-:Y:S02]  /*31f0*/  FSETP.GEU.AND P6, PT, R61, -126, PT ;  /* 0xc2fc00003d00780b */ /* 0x000fe40003fce000 */
[----:B------:R-:W1:Y:S01]  /*3200*/  MUFU.EX2 R59, R59 ;  /* 0x0000003b003b7308 */ /* 0x000e620000000800 */
[----:B------:R-:W-:-:S03]  /*3210*/  FADD R44, R44, R81 ;  /* 0x000000512c2c7221 */ /* 0x000fc60000000000 */
[----:B------:R-:W-:Y:S01]  /*3220*/  @!P4 FMUL R63, R63, 0.5 ;  /* 0x3f0000003f3fc820 */ /* 0x000fe20000400000 */
[----:B------:R-:W-:-:S03]  /*3230*/  FADD R15, R15, R44 ;  /* 0x0000002c0f0f7221 */ /* 0x000fc60000000000 */
[----:B------:R-:W3:Y:S01]  /*3240*/  MUFU.EX2 R51, R62 ;  /* 0x0000003e00337308 */ /* 0x000ee20000000800 */
[----:B--2---:R-:W-:Y:S01]  /*3250*/  @!P1 FMUL R58, R58, R58 ;  /* 0x0000003a3a3a9220 */ /* 0x004fe20000400000 */
[----:B------:R-:W-:Y:S01]  /*3260*/  FSETP.GEU.AND P1, PT, R67, -126, PT ;  /* 0xc2fc00004300780b */ /* 0x000fe20003f2e000 */
[----:B------:R-:W-:Y:S02]  /*3270*/  @!P6 FMUL R61, R61, 0.5 ;  /* 0x3f0000003d3de820 */ /* 0x000fe40000400000 */
[----:B------:R-:W-:Y:S01]  /*3280*/  FADD R45, R45, R58 ;  /* 0x0000003a2d2d7221 */ /* 0x000fe20000000000 */
[----:B------:R-:W-:Y:S02]  /*3290*/  WARPGROUP.DEPBAR.LE gsb0, 0x0 ;  /* 0x00008000000079c5 */ /* 0x000fe40000010000 */
[----:B------:R-:W-:Y:S01]  /*32a0*/  F2FP.F16.F32.PACK_AB R24, R33, R36 ;  /* 0x000000242118723e */ /* 0x000fe200000000ff */
[----:B------:R-:W2:Y:S01]  /*32b0*/  MUFU.EX2 R64, R63 ;  /* 0x0000003f00407308 */ /* 0x000ea20000000800 */
[----:B------:R-:W-:Y:S01]  /*32c0*/  F2FP.F16.F32.PACK_AB R26, R41, R32 ;  /* 0x00000020291a723e */ /* 0x000fe200000000ff */
[----:B-1----:R-:W-:Y:S01]  /*32d0*/  @!P5 FMUL R59, R59, R59 ;  /* 0x0000003b3b3bd220 */ /* 0x002fe20000400000 */
[----:B------:R-:W-:-:S02]  /*32e0*/  F2FP.F16.F32.PACK_AB R25, R68, R69 ;  /* 0x000000454419723e */ /* 0x000fc400000000ff */
[----:B------:R-:W-:Y:S01]  /*32f0*/  F2FP.F16.F32.PACK_AB R27, R55, R54 ;  /* 0x00000036371b723e */ /* 0x000fe200000000ff */
[----:B------:R-:W-:Y:S01]  /*3300*/  @!P1 FMUL R67, R67, 0.5 ;  /* 0x3f00000043439820 */ /* 0x000fe20000400000 */
[----:B------:R-:W-:Y:S01]  /*3310*/  FSETP.GEU.AND P5, PT, R60, -126, PT ;  /* 0xc2fc00003c00780b */ /* 0x000fe20003fae000 */
[----:B---3--:R-:W-:Y:S01]  /*3320*/  @!P3 FMUL R51, R51, R51 ;  /* 0x000000333333b220 */ /* 0x008fe20000400000 */
[----:B------:R-:W-:Y:S01]  /*3330*/  WARPGROUP.ARRIVE ;  /* 0x00000000000079c5 */ /* 0x000fe20000000000 */
[----:B------:R-:W1:Y:S01]  /*3340*/  MUFU.EX2 R65, R65 ;  /* 0x0000004100417308 */ /* 0x000e620000000800 */
[----:B------:R-:W-:Y:S01]  /*3350*/  FSETP.GEU.AND P3, PT, R70, -126, PT ;  /* 0xc2fc00004600780b */ /* 0x000fe20003f6e000 */
[----:B------:R-:W-:-:S03]  /*3360*/  FADD R34, R34, R51 ;  /* 0x0000003322227221 */ /* 0x000fc60000000000 */
[----:B------:R-:W-:Y:S01]  /*3370*/  HGMMA.64x16x16.F32 R88, R24, gdesc[UR4].tnspB, R88, gsb0 ;  /* 0x4020000418587df0 */ /* 0x000fe20008000858 */
[----:B------:R-:W-:Y:S01]  /*3380*/  UIADD3 UR6, UR15, 0x180, URZ ;  /* 0x000001800f067890 */ /* 0x000fe2000fffe03f */
[----:B--2---:R-:W-:Y:S01]  /*3390*/  @!P4 FMUL R64, R64, R64 ;  /* 0x000000404040c220 */ /* 0x004fe20000400000 */
[----:B------:R-:W-:Y:S01]  /*33a0*/  UMOV UR7, 0xc0000010 ;  /* 0xc000001000077882 */ /* 0x000fe20000000000 */
[----:B------:R-:W-:Y:S01]  /*33b0*/  FSETP.GEU.AND P4, PT, R71, -126, PT ;  /* 0xc2fc00004700780b */ /* 0x000fe20003f8e000 */
[----:B------:R-:W2:Y:S01]  /*33c0*/  MUFU.EX2 R62, R67 ;  /* 0x00000043003e7308 */ /* 0x000ea20000000800 */
[----:B------:R-:W-:Y:S01]  /*33d0*/  @!P5 FMUL R60, R60, 0.5 ;  /* 0x3f0000003c3cd820 */ /* 0x000fe20000400000 */
[----:B------:R-:W-:Y:S02]  /*33e0*/  FADD R39, R39, R64 ;  /* 0x0000004027277221 */ /* 0x000fe40000000000 */
[----:B------:R-:W-:Y:S01]  /*33f0*/  @!P3 FMUL R70, R70, 0.5 ;  /* 0x3f0000004646b820 */ /* 0x000fe20000400000 */
[----:B-1----:R-:W-:Y:S01]  /*3400*/  @!P2 FMUL R65, R65, R65 ;  /* 0x000000414141a220 */ /* 0x002fe20000400000 */
[----:B------:R-:W-:-:S02]  /*3410*/  FSETP.GEU.AND P2, PT, R66, -126, PT ;  /* 0xc2fc00004200780b */ /* 0x000fc40003f4e000 */
[----:B------:R-:W1:Y:S01]  /*3420*/  MUFU.EX2 R80, R61 ;  /* 0x0000003d00507308 */ /* 0x000e620000000800 */
[----:B------:R-:W-:-:S03]  /*3430*/  FADD R40, R40, R65 ;  /* 0x0000004128287221 */ /* 0x000fc60000000000 */
[----:B------:R-:W-:Y:S01]  /*3440*/  @!P4 FMUL R71, R71, 0.5 ;  /* 0x3f0000004747c820 */ /* 0x000fe20000400000 */
[----:B------:R-:W-:-:S03]  /*3450*/  FADD R19, R19, R40 ;  /* 0x0000002813137221 */ /* 0x000fc60000000000 */
[----:B------:R-:W3:Y:S01]  /*3460*/  MUFU.EX2 R70, R70 ;  /* 0x0000004600467308 */ /* 0x000ee20000000800 */
[----:B--2---:R-:W-:Y:S01]  /*3470*/  @!P1 FMUL R62, R62, R62 ;  /* 0x0000003e3e3e9220 */ /* 0x004fe20000400000 */
[----:B------:R-:W-:Y:S01]  /*3480*/  FSETP.GEU.AND P1, PT, R75, -126, PT ;  /* 0xc2fc00004b00780b */ /* 0x000fe20003f2e000 */
[----:B------:R-:W-:-:S05]  /*3490*/  @!P2 FMUL R66, R66, 0.5 ;  /* 0x3f0000004242a820 */ /* 0x000fca0000400000 */
[----:B------:R-:W2:Y:S01]  /*34a0*/  MUFU.EX2 R85, R66 ;  /* 0x0000004200557308 */ /* 0x000ea20000000800 */
[----:B-1----:R-:W-:Y:S01]  /*34b0*/  @!P6 FMUL R80, R80, R80 ;  /* 0x000000505050e220 */ /* 0x002fe20000400000 */
[----:B------:R-:W-:-:S03]  /*34c0*/  FSETP.GEU.AND P6, PT, R57, -126, PT ;  /* 0xc2fc00003900780b */ /* 0x000fc60003fce000 */
[----:B------:R-:W-:Y:S02]  /*34d0*/  FADD R29, R29, R80 ;  /* 0x000000501d1d7221 */ /* 0x000fe40000000000 */
[----:B------:R-:W-:Y:S01]  /*34e0*/  @!P1 FMUL R75, R75, 0.5 ;  /* 0x3f0000004b4b9820 */ /* 0x000fe20000400000 */
[----:B------:R-:W1:Y:S01]  /*34f0*/  MUFU.EX2 R71, R71 ;  /* 0x0000004700477308 */ /* 0x000e620000000800 */
[----:B---3--:R-:W-:Y:S01]  /*3500*/  @!P3 FMUL R70, R70, R70 ;  /* 0x000000464646b220 */ /* 0x008fe20000400000 */
[----:B------:R-:W-:Y:S01]  /*3510*/  FSETP.GEU.AND P3, PT, R78, -126, PT ;  /* 0xc2fc00004e00780b */ /* 0x000fe20003f6e000 */
[----:B------:R-:W-:Y:S01]  /*3520*/  FADD R20, R20, R29 ;  /* 0x0000001d14147221 */ /* 0x000fe20000000000 */
[----:B------:R-:W-:Y:S02]  /*3530*/  WARPGROUP.DEPBAR.LE gsb0, 0x0 ;  /* 0x00008000000079c5 */ /* 0x000fe40000010000 */
[----:B------:R-:W-:Y:S01]  /*3540*/  F2FP.F16.F32.PACK_AB R24, R48, R49 ;  /* 0x000000313018723e */ /* 0x000fe200000000ff */
[----:B------:R-:W-:Y:S01]  /*3550*/  @!P6 FMUL R57, R57, 0.5 ;  /* 0x3f0000003939e820 */ /* 0x000fe20000400000 */
[----:B------:R-:W-:Y:S01]  /*3560*/  F2FP.F16.F32.PACK_AB R26, R31, R56 ;  /* 0x000000381f1a723e */ /* 0x000fe200000000ff */
[----:B--2---:R-:W-:Y:S01]  /*3570*/  @!P2 FMUL R85, R85, R85 ;  /* 0x000000555555a220 */ /* 0x004fe20000400000 */
[----:B------:R-:W-:Y:S01]  /*3580*/  F2FP.F16.F32.PACK_AB R25, R59, R58 ;  /* 0x0000003a3b19723e */ /* 0x000fe200000000ff */
[----:B------:R-:W2:Y:S01]  /*3590*/  MUFU.EX2 R61, R60 ;  /* 0x0000003c003d7308 */ /* 0x000ea20000000800 */
[----:B------:R-:W-:Y:S01]  /*35a0*/  F2FP.F16.F32.PACK_AB R27, R64, R51 ;  /* 0x00000033401b723e */ /* 0x000fe200000000ff */
[----:B------:R-:W-:Y:S01]  /*35b0*/  FADD R49, R12, R49 ;  /* 0x000000310c317221 */ /* 0x000fe20000000000 */
[----:B------:R-:W-:Y:S01]  /*35c0*/  FSETP.GEU.AND P2, PT, R74, -126, PT ;  /* 0xc2fc00004a00780b */ /* 0x000fe20003f4e000 */
[----:B------:R-:W-:Y:S01]  /*35d0*/  @!P3 FMUL R78, R78, 0.5 ;  /* 0x3f0000004e4eb820 */ /* 0x000fe20000400000 */
[----:B------:R-:W-:Y:S01]  /*35e0*/  WARPGROUP.ARRIVE ;  /* 0x00000000000079c5 */ /* 0x000fe20000000000 */
[----:B-1----:R-:W-:Y:S01]  /*35f0*/  @!P4 FMUL R71, R71, R71 ;  /* 0x000000474747c220 */ /* 0x002fe20000400000 */
[----:B------:R-:W-:Y:S01]  /*3600*/  FSETP.GEU.AND P4, PT, R79, -126, PT ;  /* 0xc2fc00004f00780b */ /* 0x000fe20003f8e000 */
[----:B------:R-:W1:Y:S01]  /*3610*/  MUFU.EX2 R60, R57 ;  /* 0x00000039003c7308 */ /* 0x000e620000000800 */
[----:B------:R-:W-:Y:S01]  /*3620*/  FADD R59, R30, R59 ;  /* 0x0000003b1e3b7221 */ /* 0x000fe20000000000 */
[----:B------:R-:W-:Y:S01]  /*3630*/  FADD R48, R37, R84 ;  /* 0x0000005425307221 */ /* 0x000fe20000000000 */
[----:B------:R-:W-:Y:S01]  /*3640*/  HGMMA.64x16x16.F32 R88, R24, gdesc[UR4].tnspB, R88, gsb0 ;  /* 0x4020000418587df0 */ /* 0x000fe20008000858 */
[----:B------:R-:W-:Y:S01]  /*3650*/  UIADD3 UR6, UR15, 0x1a0, URZ ;  /* 0x000001a00f067890 */ /* 0x000fe2000fffe03f */
[----:B------:R-:W-:Y:S01]  /*3660*/  FADD R38, R38, R85 ;  /* 0x0000005526267221 */ /* 0x000fe20000000000 */
[----:B------:R-:W-:Y:S01]  /*3670*/  UMOV UR7, 0xc0000010 ;  /* 0xc000001000077882 */ /* 0x000fe20000000000 */
[----:B------:R-:W-:Y:S01]  /*3680*/  FADD R43, R43, R70 ;  /* 0x000000462b2b7221 */ /* 0x000fe20000000000 */
[----:B------:R-:W-:Y:S01]  /*3690*/  @!P2 FMUL R74, R74, 0.5 ;  /* 0x3f0000004a4aa820 */ /* 0x000fe20000400000 */
[----:B------:R-:W3:Y:S01]  /*36a0*/  MUFU.EX2 R66, R75 ;  /* 0x0000004b00427308 */ /* 0x000ee20000000800 */
[----:B--2---:R-:W-:Y:S01]  /*36b0*/  @!P5 FMUL R61, R61, R61 ;  /* 0x0000003d3d3dd220 */ /* 0x004fe20000400000 */
[----:B------:R-:W-:Y:S01]  /*36c0*/  FSETP.GEU.AND P5, PT, R53, -126, PT ;  /* 0xc2fc00003500780b */ /* 0x000fe20003fae000 */
[----:B------:R-:W-:Y:S01]  /*36d0*/  @!P4 FMUL R79, R79, 0.5 ;  /* 0x3f0000004f4fc820 */ /* 0x000fe20000400000 */
[----:B------:R-:W-:Y:S01]  /*36e0*/  FADD R42, R42, R71 ;  /* 0x000000472a2a7221 */ /* 0x000fe20000000000 */
[----:B------:R-:W-:-:S03]  /*36f0*/  FADD R48, R49, R48 ;  /* 0x0000003031307221 */ /* 0x000fc60000000000 */
[----:B------:R-:W2:Y:S01]  /*3700*/  MUFU.EX2 R63, R74 ;  /* 0x0000004a003f7308 */ /* 0x000ea20000000800 */
[----:B-1----:R-:W-:Y:S01]  /*3710*/  @!P6 FMUL R60, R60, R60 ;  /* 0x0000003c3c3ce220 */ /* 0x002fe20000400000 */
[----:B------:R-:W-:-:S05]  /*3720*/  FSETP.GEU.AND P6, PT, R87, -126, PT ;  /* 0xc2fc00005700780b */ /* 0x000fca0003fce000 */
[----:B------:R-:W-:Y:S01]  /*3730*/  @!P5 FMUL R53, R53, 0.5 ;  /* 0x3f0000003535d820 */ /* 0x000fe20000400000 */
[----:B------:R-:W1:Y:S01]  /*3740*/  MUFU.EX2 R57, R78 ;  /* 0x0000004e00397308 */ /* 0x000e620000000800 */
[----:B---3--:R-:W-:Y:S01]  /*3750*/  @!P1 FMUL R66, R66, R66 ;  /* 0x0000004242429220 */ /* 0x008fe20000400000 */
[----:B------:R-:W-:-:S05]  /*3760*/  FSETP.GEU.AND P1, PT, R82, -126, PT ;  /* 0xc2fc00005200780b */ /* 0x000fca0003f2e000 */
[----:B------:R-:W-:Y:S01]  /*3770*/  @!P6 FMUL R87, R87, 0.5 ;  /* 0x3f0000005757e820 */ /* 0x000fe20000400000 */
[----:B------:R-:W3:Y:S01]  /*3780*/  MUFU.EX2 R74, R79 ;  /* 0x0000004f004a7308 */ /* 0x000ee20000000800 */
[----:B--2---:R-:W-:Y:S01]  /*3790*/  @!P2 FMUL R63, R63, R63 ;  /* 0x0000003f3f3fa220 */ /* 0x004fe20000400000 */
[----:B------:R-:W-:-:S03]  /*37a0*/  FSETP.GEU.AND P2, PT, R52, -126, PT ;  /* 0xc2fc00003400780b */ /* 0x000fc60003f4e000 */
[----:B------:R-:W-:Y:S02]  /*37b0*/  FADD R46, R46, R63 ;  /* 0x0000003f2e2e7221 */ /* 0x000fe40000000000 */
[----:B------:R-:W-:Y:S01]  /*37c0*/  @!P1 FMUL R82, R82, 0.5 ;  /* 0x3f00000052529820 */ /* 0x000fe20000400000 */
[----:B------:R-:W2:Y:S01]  /*37d0*/  MUFU.EX2 R53, R53 ;  /* 0x0000003500357308 */ /* 0x000ea20000000800 */
[----:B-1----:R-:W-:Y:S01]  /*37e0*/  @!P3 FMUL R57, R57, R57 ;  /* 0x000000393939b220 */ /* 0x002fe20000400000 */
[----:B------:R-:W-:Y:S01]  /*37f0*/  FSETP.GEU.AND P3, PT, R83, -126, PT ;  /* 0xc2fc00005300780b */ /* 0x000fe20003f6e000 */
[----:B------:R-:W-:Y:S01]  /*3800*/  FADD R45, R45, R46 ;  /* 0x0000002e2d2d7221 */ /* 0x000fe20000000000 */
[----:B------:R-:W-:Y:S02]  /*3810*/  WARPGROUP.DEPBAR.LE gsb0, 0x0 ;  /* 0x00008000000079c5 */ /* 0x000fe40000010000 */
[----:B------:R-:W-:Y:S01]  /*3820*/  F2FP.F16.F32.PACK_AB R24, R50, R35 ;  /* 0x000000233218723e */ /* 0x000fe200000000ff */
[----:B------:R-:W-:Y:S01]  /*3830*/  @!P2 FMUL R52, R52, 0.5 ;  /* 0x3f0000003434a820 */ /* 0x000fe20000400000 */
[----:B------:R-:W-:Y:S01]  /*3840*/  F2FP.F16.F32.PACK_AB R26, R76, R47 ;  /* 0x0000002f4c1a723e */ /* 0x000fe200000000ff */
[----:B---3--:R-:W-:Y:S01]  /*3850*/  @!P4 FMUL R74, R74, R74 ;  /* 0x0000004a4a4ac220 */ /* 0x008fe20000400000 */
[----:B------:R-:W-:Y:S01]  /*3860*/  F2FP.F16.F32.PACK_AB R25, R62, R85 ;  /* 0x000000553e19723e */ /* 0x000fe200000000ff */
[----:B------:R-:W1:Y:S01]  /*3870*/  MUFU.EX2 R82, R82 ;  /* 0x0000005200527308 */ /* 0x000e620000000800 */
[----:B------:R-:W-:Y:S01]  /*3880*/  F2FP.F16.F32.PACK_AB R27, R71, R70 ;  /* 0x00000046471b723e */ /* 0x000fe200000000ff */
[----:B------:R-:W-:Y:S01]  /*3890*/  FADD R62, R13, R62 ;  /* 0x0000003e0d3e7221 */ /* 0x000fe20000000000 */
[----:B------:R-:W-:Y:S01]  /*38a0*/  FSETP.GEU.AND P4, PT, R86, -126, PT ;  /* 0xc2fc00005600780b */ /* 0x000fe20003f8e000 */
[----:B------:R-:W-:Y:S01]  /*38b0*/  @!P3 FMUL R83, R83, 0.5 ;  /* 0x3f0000005353b820 */ /* 0x000fe20000400000 */
[----:B------:R-:W-:Y:S01]  /*38c0*/  WARPGROUP.ARRIVE ;  /* 0x00000000000079c5 */ /* 0x000fe20000000000 */
[----:B------:R-:W-:Y:S01]  /*38d0*/  FADD R13, R36, R61 ;  /* 0x0000003d240d7221 */ /* 0x000fe20000000000 */
[----:B--2---:R-:W-:Y:S01]  /*38e0*/  @!P5 FMUL R53, R53, R53 ;  /* 0x000000353535d220 */ /* 0x004fe20000400000 */
[----:B------:R-:W2:Y:S02]  /*38f0*/  MUFU.EX2 R52, R52 ;  /* 0x0000003400347308 */ /* 0x000ea40000000800 */
        /* <DEDUP_REMOVED lines=8> */
[----:B-1----:R-:W-:Y:S01]  /*3980*/  @!P1 FMUL R82, R82, R82 ;  /* 0x0000005252529220 */ /* 0x002fe20000400000 */
[----:B------:R-:W-:Y:S01]  /*3990*/  ISETP.GE.AND P1, PT, R11, 0x101, PT ;  /* 0x000001010b00780c */ /* 0x000fe20003f26270 */
[----:B------:R-:W-:Y:S01]  /*39a0*/  FADD R22, R23, R22 ;  /* 0x0000001617167221 */ /* 0x000fe20000000000 */
[----:B------:R-:W-:Y:S01]  /*39b0*/  FADD R28, R28, R13 ;  /* 0x0000000d1c1c7221 */ /* 0x000fe20000000000 */
[----:B------:R-:W-:Y:S01]  /*39c0*/  FADD R69, R69, R82 ;  /* 0x0000005245457221 */ /* 0x000fe20000000000 */
[----:B------:R-:W-:Y:S01]  /*39d0*/  FADD R31, R48, R31 ;  /* 0x0000001f301f7221 */ /* 0x000fe20000000000 */
[----:B------:R-:W-:Y:S01]  /*39e0*/  FADD R15, R15, R22 ;  /* 0x000000160f0f7221 */ /* 0x000fe20000000000 */
[----:B--2---:R-:W-:Y:S01]  /*39f0*/  @!P2 FMUL R52, R52, R52 ;  /* 0x000000343434a220 */ /* 0x004fe20000400000 */
[----:B------:R-:W-:Y:S01]  /*3a00*/  FADD R38, R38, R69 ;  /* 0x0000004526267221 */ /* 0x000fe20000000000 */
[----:B------:R-:W-:-:S02]  /*3a10*/  FADD R28, R19, R28 ;  /* 0x0000001c131c7221 */ /* 0x000fc40000000000 */
[----:B------:R-:W-:Y:S01]  /*3a20*/  FADD R30, R41, R52 ;  /* 0x00000034291e7221 */ /* 0x000fe20000000000 */
[----:B------:R-:W-:Y:S01]  /*3a30*/  FADD R38, R45, R38 ;  /* 0x000000262d267221 */ /* 0x000fe20000000000 */
[----:B------:R-:W-:Y:S02]  /*3a40*/  FADD R28, R31, R28 ;  /* 0x0000001c1f1c7221 */ /* 0x000fe40000000000 */
[----:B------:R-:W-:Y:S01]  /*3a50*/  FADD R21, R21, R30 ;  /* 0x0000001e15157221 */ /* 0x000fe20000000000 */
[----:B---3--:R-:W-:-:S03]  /*3a60*/  @!P6 FMUL R12, R12, R12 ;  /* 0x0000000c0c0ce220 */ /* 0x008fc60000400000 */
[----:B------:R-:W-:Y:S01]  /*3a70*/  FADD R20, R20, R21 ;  /* 0x0000001514147221 */ /* 0x000fe20000000000 */
[----:B------:R-:W-:-:S03]  /*3a80*/  FADD R55, R55, R12 ;  /* 0x0000000c37377221 */ /* 0x000fc60000000000 */
[----:B------:R-:W-:Y:S01]  /*3a90*/  FADD R15, R15, R20 ;  /* 0x000000140f0f7221 */ /* 0x000fe20000000000 */
[----:B------:R-:W-:Y:S01]  /*3aa0*/  FADD R42, R42, R55 ;  /* 0x000000372a2a7221 */ /* 0x000fe20000000000 */
[----:B------:R-:W-:Y:S02]  /*3ab0*/  WARPGROUP.DEPBAR.LE gsb0, 0x0 ;  /* 0x00008000000079c5 */ /* 0x000fe40000010000 */
[----:B------:R-:W-:Y:S02]  /*3ac0*/  F2FP.F16.F32.PACK_AB R24, R81, R84 ;  /* 0x000000545118723e */ /* 0x000fe400000000ff */
[----:B------:R-:W-:Y:S02]  /*3ad0*/  F2FP.F16.F32.PACK_AB R26, R80, R65 ;  /* 0x00000041501a723e */ /* 0x000fe400000000ff */
[----:B------:R-:W-:Y:S01]  /*3ae0*/  F2FP.F16.F32.PACK_AB R25, R66, R63 ;  /* 0x0000003f4219723e */ /* 0x000fe200000000ff */
[----:B------:R-:W-:Y:S01]  /*3af0*/  FADD R66, R73, R66 ;  /* 0x0000004249427221 */ /* 0x000fe20000000000 */
[----:B------:R-:W-:Y:S01]  /*3b00*/  F2FP.F16.F32.PACK_AB R27, R74, R57 ;  /* 0x000000394a1b723e */ /* 0x000fe200000000ff */
[----:B------:R-:W-:Y:S01]  /*3b10*/  FADD R57, R72, R57 ;  /* 0x0000003948397221 */ /* 0x000fe20000000000 */
[----:B------:R-:W-:Y:S01]  /*3b20*/  FADD R74, R77, R74 ;  /* 0x0000004a4d4a7221 */ /* 0x000fe20000000000 */
[----:B------:R-:W-:Y:S01]  /*3b30*/  FADD R59, R59, R66 ;  /* 0x000000423b3b7221 */ /* 0x000fe20000000000 */
[----:B------:R-:W-:Y:S01]  /*3b40*/  WARPGROUP.ARRIVE ;  /* 0x00000000000079c5 */ /* 0x000fe20000000000 */
[----:B------:R-:W-:Y:S01]  /*3b50*/  FADD R34, R34, R57 ;  /* 0x0000003922227221 */ /* 0x000fe20000000000 */
[----:B------:R-:W-:-:S04]  /*3b60*/  FADD R39, R39, R74 ;  /* 0x0000004a27277221 */ /* 0x000fc80000000000 */
[----:B------:R-:W-:Y:S01]  /*3b70*/  HGMMA.64x16x16.F32 R88, R24, gdesc[UR4].tnspB, R88, gsb0 ;  /* 0x4020000418587df0 */ /* 0x000fe20008000858 */
[----:B------:R-:W-:Y:S01]  /*3b80*/  UIADD3 UR6, UR15, 0x1e0, URZ ;  /* 0x000001e00f067890 */ /* 0x000fe2000fffe03f */
[----:B------:R-:W-:Y:S01]  /*3b90*/  FADD R42, R39, R42 ;  /* 0x0000002a272a7221 */ /* 0x000fe20000000000 */
[----:B------:R-:W-:Y:S01]  /*3ba0*/  UMOV UR7, 0xc0000010 ;  /* 0xc000001000077882 */ /* 0x000fe20000000000 */
[----:B------:R-:W-:Y:S02]  /*3bb0*/  WARPGROUP.DEPBAR.LE gsb0, 0x0 ;  /* 0x00008000000079c5 */ /* 0x000fe40000010000 */
[----:B------:R-:W1:Y:S01]  /*3bc0*/  MUFU.EX2 R25, R83 ;  /* 0x0000005300197308 */ /* 0x000e620000000800 */
[----:B------:R-:W-:Y:S02]  /*3bd0*/  F2FP.F16.F32.PACK_AB R24, R60, R61 ;  /* 0x0000003d3c18723e */ /* 0x000fe400000000ff */
[----:B------:R-:W-:-:S05]  /*3be0*/  F2FP.F16.F32.PACK_AB R26, R52, R53 ;  /* 0x00000035341a723e */ /* 0x000fca00000000ff */
[----:B------:R-:W2:Y:S01]  /*3bf0*/  MUFU.EX2 R27, R86 ;  /* 0x00000056001b7308 */ /* 0x000ea20000000800 */
[----:B-1----:R-:W-:-:S04]  /*3c00*/  @!P3 FMUL R25, R25, R25 ;  /* 0x000000191919b220 */ /* 0x002fc80000400000 */
[----:B------:R-:W-:Y:S01]  /*3c10*/  FADD R33, R68, R25 ;  /* 0x0000001944217221 */ /* 0x000fe20000000000 */
[----:B------:R-:W-:Y:S01]  /*3c20*/  F2FP.F16.F32.PACK_AB R25, R25, R82 ;  /* 0x000000521919723e */ /* 0x000fe200000000ff */
[----:B--2---:R-:W-:Y:S02]  /*3c30*/  @!P4 FMUL R27, R27, R27 ;  /* 0x0000001b1b1bc220 */ /* 0x004fe40000400000 */
[----:B------:R-:W-:Y:S02]  /*3c40*/  FADD R62, R62, R33 ;  /* 0x000000213e3e7221 */ /* 0x000fe40000000000 */
[----:B------:R-:W-:Y:S01]  /*3c50*/  FADD R54, R54, R27 ;  /* 0x0000001b36367221 */ /* 0x000fe20000000000 */
[----:B------:R-:W-:Y:S01]  /*3c60*/  F2FP.F16.F32.PACK_AB R27, R12, R27 ;  /* 0x0000001b0c1b723e */ /* 0x000fe200000000ff */
[----:B------:R-:W-:Y:S01]  /*3c70*/  FADD R59, R59, R62 ;  /* 0x0000003e3b3b7221 */ /* 0x000fe20000000000 */
[----:B------:R-:W-:Y:S01]  /*3c80*/  IADD3 R12, R2, 0x4820, RZ ;  /* 0x00004820020c7810 */ /* 0x000fe20007ffe0ff */
[----:B------:R-:W-:Y:S01]  /*3c90*/  FADD R43, R43, R54 ;  /* 0x000000362b2b7221 */ /* 0x000fe20000000000 */
[----:B------:R-:W-:Y:S01]  /*3ca0*/  WARPGROUP.ARRIVE ;  /* 0x00000000000079c5 */ /* 0x000fe20000000000 */
[----:B------:R-:W-:Y:S01]  /*3cb0*/  FADD R59, R59, R42 ;  /* 0x0000002a3b3b7221 */ /* 0x000fe20000000000 */
[----:B------:R-:W-:Y:S01]  /*3cc0*/  PRMT R13, RZ, 0x654, R12 ;  /* 0x00000654ff0d7816 */ /* 0x000fe2000000000c */
[----:B------:R-:W-:-:S03]  /*3cd0*/  FADD R43, R34, R43 ;  /* 0x0000002b222b7221 */ /* 0x000fc60000000000 */
[----:B------:R-:W-:Y:S01]  /*3ce0*/  HGMMA.64x16x16.F32 R88, R24, gdesc[UR4].tnspB, R88, gsb0 ;  /* 0x4020000418587df0 */ /* 0x000fe20008000858 */
[----:B------:R-:W-:-:S04]  /*3cf0*/  FADD R38, R38, R43 ;  /* 0x0000002b26267221 */ /* 0x000fc80000000000 */
[----:B------:R-:W-:Y:S01]  /*3d00*/  FADD R11, R38, R59 ;  /* 0x0000003b260b7221 */ /* 0x000fe20000000000 */
[----:B------:R-:W-:Y:S02]  /*3d10*/  WARPGROUP.DEPBAR.LE gsb0, 0x0 ;  /* 0x00008000000079c5 */ /* 0x000fe40000010000 */
[----:B------:R1:W-:Y:S02]  /*3d20*/  SYNCS.ARRIVE.TRANS64.RED.A1T0 RZ, [R13+URZ], RZ ;  /* 0x000000ff0dff79a7 */ /* 0x0003e4000810043f */
[----:B-1----:R-:W-:Y:S01]  /*3d30*/  FADD R13, R28, R15 ;  /* 0x0000000f1c0d7221 */ /* 0x002fe20000000000 */
[----:B------:R-:W-:Y:S01]  /*3d40*/  IMAD.MOV.U32 R15, RZ, RZ, 0x2 ;  /* 0x00000002ff0f7424 */ /* 0x000fe200078e00ff */
[----:B------:R-:W-:Y:S06]  /*3d50*/  @!P1 BRA `(.L_x_24) ;  /* 0x0000002800c09947 */ /* 0x000fec0003800000 */
[----:B------:R-:W-:Y:S01]  /*3d60*/  LOP3.LUT R16, R16, 0x1f, RZ, 0xc0, !PT ;  /* 0x0000001f10107812 */ /* 0x000fe200078ec0ff */
[----:B------:R-:W-:Y:S01]  /*3d70*/  IMAD.MOV.U32 R19, RZ, RZ, R14 ;  /* 0x000000ffff137224 */ /* 0x000fe200078e000e */
[----:B------:R-:W-:Y:S01]  /*3d80*/  MOV R21, R18 ;  /* 0x0000001200157202 */ /* 0x000fe20000000f00 */
[----:B------:R-:W-:Y:S01]  /*3d90*/  IMAD.MOV.U32 R15, RZ, RZ, 0x2 ;  /* 0x00000002ff0f7424 */ /* 0x000fe200078e00ff */
[----:B------:R-:W-:Y:S01]  /*3da0*/  ULDC.64 UR16, c[0x0][0x198] ;  /* 0x0000660000107ab9 */ /* 0x000fe20000000a00 */
[----:B------:R-:W-:Y:S01]  /*3db0*/  IMAD.MOV.U32 R5, RZ, RZ, 0x1 ;  /* 0x00000001ff057424 */ /* 0x000fe200078e00ff */
[----:B------:R-:W-:Y:S01]  /*3dc0*/  ULDC UR20, c[0x0][0x604] ;  /* 0x0001810000147ab9 */ /* 0x000fe20000000800 */
[----:B------:R-:W-:-:S07]  /*3dd0*/  IMAD.MOV.U32 R0, RZ, RZ, RZ ;  /* 0x000000ffff007224 */ /* 0x000fce00078e00ff */
.L_x_36:
[----:B------:R-:W-:Y:S01]  /*3de0*/  LEA R23, R15, R2, 0x3 ;  /* 0x000000020f177211 */ /* 0x000fe200078e18ff */
[----:B------:R-:W-:Y:S05]  /*3df0*/  YIELD ;  /* 0x0000000000007946 */ /* 0x000fea0003800000 */
[----:B------:R-:W-:Y:S02]  /*3e00*/  SHF.L.U32 R14, R0, 0x1f, RZ ;  /* 0x0000001f000e7819 */ /* 0x000fe400000006ff */
[C---:B------:R-:W-:Y:S01]  /*3e10*/  ISETP.GT.AND P1, PT, R17.reuse, 0x2, PT ;  /* 0x000000021100780c */ /* 0x040fe20003f24270 */
[----:B------:R-:W-:Y:S01]  /*3e20*/  VIADD R17, R17, 0xffffffff ;  /* 0xffffffff11117836 */ /* 0x000fe20000000000 */
[----:B------:R-:W1:Y:S02]  /*3e30*/  SYNCS.PHASECHK.TRANS64.TRYWAIT P2, [R23+URZ+0x4800], R14 ;  /* 0x0048000e170075a7 */ /* 0x000e64000804017f */
[----:B-1----:R-:W-:Y:S09]  /*3e40*/  @!P2 BRA `(.L_x_25) ;  /* 0x0000006c0070a947 */ /* 0x002ff20003800000 */
.L_x_78:
[----:B------:R-:W-:Y:S05]  /*3e50*/  WARPSYNC.ALL ;  /* 0x0000000000007948 */ /* 0x000fea0003800000 */
[----:B------:R-:W-:Y:S01]  /*3e60*/  R2UR UR6, R15 ;  /* 0x000000000f0672ca */ /* 0x000fe200000e0000 */
[----:B------:R-:W-:Y:S01]  /*3e70*/  WARPGROUP.ARRIVE ;  /* 0x00000000000079c5 */ /* 0x000fe20000000000 */
[----:B------:R-:W-:Y:S01]  /*3e80*/  UMOV UR7, 0xc0000010 ;  /* 0xc000001000077882 */ /* 0x000fe20000000000 */
[----:B------:R-:W-:-:S10]  /*3e90*/  ISETP.NE.AND P2, PT, R8, RZ, PT ;  /* 0x000000ff0800720c */ /* 0x000fd40003f45270 */
[----:B------:R-:W-:-:S09]  /*3ea0*/  ULEA UR6, UR6, UR14, 0x8 ;  /* 0x0000000e06067291 */ /* 0x000fd2000f8e403f */
[----:B------:R-:W-:Y:S03]  /*3eb0*/  HGMMA.64x128x16.F32 R24, gdesc[UR4], RZ, !UPT, gsb0 ;  /* 0x01e00000041879f0 */ /* 0x000fe6000c0008ff */
[----:B------:R-:W-:Y:S02]  /*3ec0*/  WARPGROUP.DEPBAR.LE gsb0, 0x0 ;  /* 0x00008000000079c5 */ /* 0x000fe40000010000 */
[----:B------:R-:W-:Y:S05]  /*3ed0*/  @P2 BRA `(.L_x_26) ;  /* 0x0000000000842947 */ /* 0x000fea0003800000 */
[----:B------:R-:W-:-:S13]  /*3ee0*/  ISETP.LT.OR P3, PT, R6, 0x1, !P0 ;  /* 0x000000010600780c */ /* 0x000fda0004761670 */
[----:B------:R-:W-:Y:S05]  /*3ef0*/  @P3 BRA `(.L_x_27) ;  /* 0x0000000000783947 */ /* 0x000fea0003800000 */
[----:B-1----:R-:W-:Y:S01]  /*3f00*/  IMAD R14, R3, 0x8, R2 ;  /* 0x00000008030e7824 */ /* 0x002fe200078e0202 */
[----:B------:R-:W-:Y:S02]  /*3f10*/  SHF.L.U32 R23, R4, 0x1f, RZ ;  /* 0x0000001f04177819 */ /* 0x000fe400000006ff */
[----:B------:R-:W-:Y:S02]  /*3f20*/  ISETP.NE.AND P4, PT, R9, RZ, PT ;  /* 0x000000ff0900720c */ /* 0x000fe40003f85270 */
[----:B------:R-:W1:Y:S02]  /*3f30*/  SYNCS.PHASECHK.TRANS64.TRYWAIT P3, [R14+URZ+0x4820], R23 ;  /* 0x004820170e0075a7 */ /* 0x000e64000806017f */
[----:B-1----:R-:W-:Y:S09]  /*3f40*/  @!P3 BRA `(.L_x_28) ;  /* 0x0000006c0044b947 */ /* 0x002ff20003800000 */
.L_x_79:
[----:B------:R-:W-:Y:S05]  /*3f50*/  @P4 BRA `(.L_x_29) ;  /* 0x0000000000144947 */ /* 0x000fea0003800000 */
[----:B------:R-:W-:Y:S01]  /*3f60*/  ISETP.NE.AND P3, PT, R16, RZ, PT ;  /* 0x000000ff1000720c */ /* 0x000fe20003f65270 */
[----:B-1----:R-:W-:-:S04]  /*3f70*/  IMAD.MOV.U32 R23, RZ, RZ, 0x1000 ;  /* 0x00001000ff177424 */ /* 0x002fc800078e00ff */
[----:B------:R2:W-:Y:S08]  /*3f80*/  SYNCS.ARRIVE.TRANS64 RZ, [R14+URZ+0x4800], R23 ;  /* 0x004800170eff79a7 */ /* 0x0005f0000800003f */
[----:B------:R-:W-:Y:S05]  /*3f90*/  @!P3 BRA `(.L_x_29) ;  /* 0x000000000004b947 */ /* 0x000fea0003800000 */
[----:B------:R-:W-:Y:S01]  /*3fa0*/  BPT.TRAP 0x1 ;  /* 0x000000040000795c */ /* 0x000fe20000300000 */
.L_x_29:
[----:B------:R-:W-:Y:S01]  /*3fb0*/  LEA R18, R3, R2, 0xc ;  /* 0x0000000203127211 */ /* 0x000fe200078e60ff */
[----:B------:R-:W-:Y:S01]  /*3fc0*/  UIADD3 UR6, UP0, UR16, 0x1f0, URZ ;  /* 0x000001f010067890 */ /* 0x000fe2000ff1e03f */
[----:B------:R-:W-:Y:S01]  /*3fd0*/  R2UR UR35, R7 ;  /* 0x00000000072372ca */ /* 0x000fe200000e0000 */
[----:B------:R-:W-:Y:S01]  /*3fe0*/  UMOV UR8, 0x0 ;  /* 0x0000000000087882 */ /* 0x000fe20000000000 */
[----:B------:R-:W-:Y:S01]  /*3ff0*/  R2UR UR33, R14 ;  /* 0x000000000e2172ca */ /* 0x000fe200000e0000 */
[----:B------:R-:W-:Y:S01]  /*4000*/  UIADD3.X UR7, URZ, UR17, URZ, UP0, !UPT ;  /* 0x000000113f077290 */ /* 0x000fe200087fe43f */
[----:B------:R-:W-:Y:S01]  /*4010*/  R2UR UR32, R18 ;  /* 0x00000000122072ca */ /* 0x000fe200000e0000 */
[----:B------:R-:W-:Y:S01]  /*4020*/  UMOV UR9, 0x10000000 ;  /* 0x1000000000097882 */ /* 0x000fe20000000000 */
[----:B------:R-:W-:Y:S01]  /*4030*/  UMOV UR34, URZ ;  /* 0x0000003f00227c82 */ /* 0x000fe20008000000 */
[----:B------:R-:W-:-:S05]  /*4040*/  VIADD R3, R3, 0x1 ;  /* 0x0000000103037836 */ /* 0x000fca0000000000 */
[C---:B------:R-:W-:Y:S01]  /*4050*/  ISETP.NE.AND P3, PT, R3.reuse, 0x4, PT ;  /* 0x000000040300780c */ /* 0x040fe20003f65270 */
[----:B------:R-:W-:Y:S02]  /*4060*/  USHF.L.U32 UR35, UR35, 0x7, URZ ;  /* 0x0000000723237899 */ /* 0x000fe4000800063f */
[----:B------:R-:W-:Y:S01]  /*4070*/  UIADD3 UR33, UR33, 0x4800, URZ ;  /* 0x0000480021217890 */ /* 0x000fe2000fffe03f */
[----:B-12---:R-:W-:Y:S01]  /*4080*/  SEL R23, RZ, 0x1, P3 ;  /* 0x00000001ff177807 */ /* 0x006fe20001800000 */
[----:B------:R-:W-:Y:S01]  /*4090*/  UIADD3 UR32, UR32, 0x800, URZ ;  /* 0x0000080020207890 */ /* 0x000fe2000fffe03f */
[----:B------:R-:W-:Y:S02]  /*40a0*/  SEL R3, R3, RZ, P3 ;  /* 0x000000ff03037207 */ /* 0x000fe40001800000 */
[----:B------:R-:W-:-:S06]  /*40b0*/  LOP3.LUT R4, R4, R23, RZ, 0x3c, !PT ;  /* 0x0000001704047212 */ /* 0x000fcc00078e3cff */
[----:B------:R2:W-:Y:S02]  /*40c0*/  UTMALDG.4D [UR32], [UR6], desc[UR8] ;  /* 0x00000820060075b4 */ /* 0x0005e40008019000 */
[----:B--2---:R-:W-:Y:S01]  /*40d0*/  NOP ;  /* 0x0000000000007918 */ /* 0x004fe20000000000 */
.L_x_27:
[----:B------:R-:W-:-:S07]  /*40e0*/  VIADD R6, R6, 0xffffffff ;  /* 0xffffffff06067836 */ /* 0x000fce0000000000 */
.L_x_26:
[----:B------:R-:W-:Y:S01]  /*40f0*/  VIADD R15, R15, 0x1 ;  /* 0x000000010f0f7836 */ /* 0x000fe20000000000 */
[----:B------:R-:W-:Y:S05]  /*4100*/  WARPSYNC.ALL ;  /* 0x0000000000007948 */ /* 0x000fea0003800000 */
[----:B------:R-:W-:-:S04]  /*4110*/  ISETP.NE.AND P3, PT, R15, 0x4, PT ;  /* 0x000000040f00780c */ /* 0x000fc80003f65270 */
[----:B-1----:R-:W-:Y:S02]  /*4120*/  SEL R23, RZ, 0x1, P3 ;  /* 0x00000001ff177807 */ /* 0x002fe40001800000 */
[----:B------:R-:W-:Y:S02]  /*4130*/  SEL R15, R15, RZ, P3 ;  /* 0x000000ff0f0f7207 */ /* 0x000fe40001800000 */
[----:B------:R-:W-:Y:S02]  /*4140*/  LOP3.LUT R0, R0, R23, RZ, 0x3c, !PT ;  /* 0x0000001700007212 */ /* 0x000fe400078e3cff */
[----:B------:R-:W-:Y:S01]  /*4150*/  FMNMX R14, R24, R19, !PT ;  /* 0x00000013180e7209 */ /* 0x000fe20007800000 */
[----:B------:R-:W-:Y:S01]  /*4160*/  IMAD R99, R15, 0x8, R2 ;  /* 0x000000080f637824 */ /* 0x000fe200078e0202 */
[----:B------:R-:W-:Y:S02]  /*4170*/  FMNMX R18, R26, R21, !PT ;  /* 0x000000151a127209 */ /* 0x000fe40007800000 */
[----:B------:R-:W-:-:S02]  /*4180*/  FMNMX R23, R25, R14, !PT ;  /* 0x0000000e19177209 */ /* 0x000fc40007800000 */
[----:B------:R-:W-:Y:S02]  /*4190*/  FMNMX R97, R27, R18, !PT ;  /* 0x000000121b617209 */ /* 0x000fe40007800000 */
[----:B------:R-:W-:Y:S02]  /*41a0*/  FMNMX R14, R28, R23, !PT ;  /* 0x000000171c0e7209 */ /* 0x000fe40007800000 */
[----:B------:R-:W-:Y:S02]  /*41b0*/  FMNMX R18, R30, R97, !PT ;  /* 0x000000611e127209 */ /* 0x000fe40007800000 */
[----:B------:R-:W-:Y:S02]  /*41c0*/  FMNMX R23, R29, R14, !PT ;  /* 0x0000000e1d177209 */ /* 0x000fe40007800000 */
        /* <DEDUP_REMOVED lines=52> */
[----:B------:R-:W-:Y:S02]  /*4510*/  LEA R96, R5, R12, 0x3 ;  /* 0x0000000c05607211 */ /* 0x000fe400078e18ff */
[----:B------:R-:W-:Y:S02]  /*4520*/  FMNMX R14, R84, R23, !PT ;  /* 0x00000017540e7209 */ /* 0x000fe40007800000 */
[----:B------:R-:W-:Y:S02]  /*4530*/  FMNMX R23, R83, R20, !PT ;  /* 0x0000001453177209 */ /* 0x000fe40007800000 */
[----:B------:R-:W-:-:S02]  /*4540*/  FMNMX R18, R85, R14, !PT ;  /* 0x0000000e55127209 */ /* 0x000fc40007800000 */
[----:B------:R-:W-:Y:S02]  /*4550*/  FMNMX R14, R86, R23, !PT ;  /* 0x00000017560e7209 */ /* 0x000fe40007800000 */
[----:B------:R-:W-:Y:S01]  /*4560*/  PRMT R96, RZ, 0x654, R96 ;  /* 0x00000654ff607816 */ /* 0x000fe20000000060 */
[----:B------:R-:W1:Y:S01]  /*4570*/  SHFL.BFLY PT, R97, R18, 0x1, 0x1f ;  /* 0x0c201f0012617f89 */ /* 0x000e6200000e0000 */
[----:B------:R-:W-:Y:S02]  /*4580*/  FMNMX R20, R87, R14, !PT ;  /* 0x0000000e57147209 */ /* 0x000fe40007800000 */
[----:B------:R2:W-:Y:S03]  /*4590*/  SYNCS.ARRIVE.TRANS64.RED.A1T0 RZ, [R96+URZ], RZ ;  /* 0x000000ff60ff79a7 */ /* 0x0005e6000810043f */
[----:B------:R-:W3:Y:S01]  /*45a0*/  SHFL.BFLY PT, R23, R20, 0x1, 0x1f ;  /* 0x0c201f0014177f89 */ /* 0x000ee200000e0000 */
[----:B-1----:R-:W-:-:S05]  /*45b0*/  FMNMX R97, R18, R97, !PT ;  /* 0x0000006112617209 */ /* 0x002fca0007800000 */
[----:B------:R-:W1:Y:S01]  /*45c0*/  SHFL.BFLY PT, R14, R97, 0x2, 0x1f ;  /* 0x0c401f00610e7f89 */ /* 0x000e6200000e0000 */
[----:B---3--:R-:W-:Y:S02]  /*45d0*/  FMNMX R23, R20, R23, !PT ;  /* 0x0000001714177209 */ /* 0x008fe40007800000 */
[----:B------:R-:W-:-:S03]  /*45e0*/  SHF.L.U32 R20, R0, 0x1f, RZ ;  /* 0x0000001f00147819 */ /* 0x000fc600000006ff */
[----:B------:R-:W3:Y:S01]  /*45f0*/  SHFL.BFLY PT, R22, R23, 0x2, 0x1f ;  /* 0x0c401f0017167f89 */ /* 0x000ee200000e0000 */
[----:B------:R-:W4:Y:S01]  /*4600*/  SYNCS.PHASECHK.TRANS64.TRYWAIT P4, [R99+URZ+0x4800], R20 ;  /* 0x00480014630075a7 */ /* 0x000f22000808017f */
[----:B-1----:R-:W-:-:S04]  /*4610*/  FMNMX R14, R97, R14, !PT ;  /* 0x0000000e610e7209 */ /* 0x002fc80007800000 */
[C---:B------:R-:W-:Y:S02]  /*4620*/  FSETP.NEU.AND P3, PT, R14.reuse, -INF , PT ;  /* 0xff8000000e00780b */ /* 0x040fe40003f6d000 */
[----:B---3--:R-:W-:Y:S02]  /*4630*/  FMNMX R18, R23, R22, !PT ;  /* 0x0000001617127209 */ /* 0x008fe40007800000 */
[----:B------:R-:W-:Y:S02]  /*4640*/  FSEL R100, R14, RZ, P3 ;  /* 0x000000ff0e647208 */ /* 0x000fe40001800000 */
[----:B------:R-:W-:-:S03]  /*4650*/  FSETP.NEU.AND P3, PT, R18, -INF , PT ;  /* 0xff8000001200780b */ /* 0x000fc60003f6d000 */
[----:B------:R-:W-:Y:S01]  /*4660*/  FADD R19, -R100, R19 ;  /* 0x0000001364137221 */ /* 0x000fe20000000100 */
[----:B------:R-:W-:-:S03]  /*4670*/  FSEL R98, R18, RZ, P3 ;  /* 0x000000ff12627208 */ /* 0x000fc60001800000 */
[----:B--2---:R-:W-:Y:S02]  /*4680*/  FMUL R96, R19, UR20 ;  /* 0x0000001413607c20 */ /* 0x004fe40008400000 */
[----:B------:R-:W-:-:S03]  /*4690*/  FADD R19, -R98, R21 ;  /* 0x0000001562137221 */ /* 0x000fc60000000100 */
[----:B------:R-:W-:Y:S01]  /*46a0*/  FSETP.GEU.AND P5, PT, R96, -126, PT ;  /* 0xc2fc00006000780b */ /* 0x000fe20003fae000 */
[----:B------:R-:W-:Y:S01]  /*46b0*/  FMUL R22, R19, UR20 ;  /* 0x0000001413167c20 */ /* 0x000fe20008400000 */
[----:B------:R-:W-:-:S04]  /*46c0*/  FMUL R19, R98, UR20 ;  /* 0x0000001462137c20 */ /* 0x000fc80008400000 */
[----:B------:R-:W-:Y:S01]  /*46d0*/  FSETP.GEU.AND P6, PT, R22, -126, PT ;  /* 0xc2fc00001600780b */ /* 0x000fe20003fce000 */
[--C-:B------:R-:W-:Y:S01]  /*46e0*/  FFMA R26, R26, UR20, -R19.reuse ;  /* 0x000000141a1a7c23 */ /* 0x100fe20008000813 */
[----:B------:R-:W-:-:S04]  /*46f0*/  FFMA R21, R27, UR20, -R19 ;  /* 0x000000141b157c23 */ /* 0x000fc80008000813 */
[----:B------:R-:W-:Y:S01]  /*4700*/  FSETP.GEU.AND P3, PT, R26, -126, PT ;  /* 0xc2fc00001a00780b */ /* 0x000fe20003f6e000 */
[----:B------:R-:W-:-:S06]  /*4710*/  @!P5 FMUL R96, R96, 0.5 ;  /* 0x3f0000006060d820 */ /* 0x000fcc0000400000 */
[----:B------:R-:W1:Y:S01]  /*4720*/  MUFU.EX2 R96, R96 ;  /* 0x0000006000607308 */ /* 0x000e620000000800 */
[----:B------:R-:W-:Y:S01]  /*4730*/  @!P6 FMUL R22, R22, 0.5 ;  /* 0x3f0000001616e820 */ /* 0x000fe20000400000 */
[----:B----4-:R-:W-:Y:S06]  /*4740*/  @!P4 BRA `(.L_x_30) ;  /* 0x000000640058c947 */ /* 0x010fec0003800000 */
.L_x_80:
[----:B------:R-:W-:Y:S01]  /*4750*/  @!P3 FMUL R26, R26, 0.5 ;  /* 0x3f0000001a1ab820 */ /* 0x000fe20000400000 */
[----:B--2---:R-:W-:Y:S01]  /*4760*/  FMUL R20, R100, UR20 ;  /* 0x0000001464147c20 */ /* 0x004fe20008400000 */
[--C-:B------:R-:W-:Y:S01]  /*4770*/  FFMA R30, R30, UR20, -R19.reuse ;  /* 0x000000141e1e7c23 */ /* 0x100fe20008000813 */
[----:B------:R-:W-:Y:S01]  /*4780*/  FSETP.GEU.AND P4, PT, R21, -126, PT ;  /* 0xc2fc00001500780b */ /* 0x000fe20003f8e000 */
[----:B------:R2:W3:Y:S01]  /*4790*/  MUFU.EX2 R97, R26 ;  /* 0x0000001a00617308 */ /* 0x0004e20000000800 */
[--C-:B------:R-:W-:Y:S01]  /*47a0*/  FFMA R24, R24, UR20, -R20.reuse ;  /* 0x0000001418187c23 */ /* 0x100fe20008000814 */
[----:B-1----:R-:W-:Y:S01]  /*47b0*/  @!P5 FMUL R96, R96, R96 ;  /* 0x000000606060d220 */ /* 0x002fe20000400000 */
[----:B------:R-:W-:Y:S01]  /*47c0*/  FSETP.GEU.AND P5, PT, R30, -126, PT ;  /* 0xc2fc00001e00780b */ /* 0x000fe20003fae000 */
[--C-:B------:R-:W-:Y:S01]  /*47d0*/  FFMA R31, R31, UR20, -R19.reuse ;  /* 0x000000141f1f7c23 */ /* 0x100fe20008000813 */
[--C-:B------:R-:W-:Y:S01]  /*47e0*/  FFMA R25, R25, UR20, -R20.reuse ;  /* 0x0000001419197c23 */ /* 0x100fe20008000814 */
[--C-:B------:R-:W-:Y:S01]  /*47f0*/  FFMA R27, R29, UR20, -R20.reuse ;  /* 0x000000141d1b7c23 */ /* 0x100fe20008000814 */
[--C-:B------:R-:W-:Y:S01]  /*4800*/  FFMA R100, R35, UR20, -R19.reuse ;  /* 0x0000001423647c23 */ /* 0x100fe20008000813 */
[----:B------:R-:W1:Y:S01]  /*4810*/  MUFU.EX2 R98, R22 ;  /* 0x0000001600627308 */ /* 0x000e620000000800 */
[--C-:B--2---:R-:W-:Y:S01]  /*4820*/  FFMA R26, R28, UR20, -R20.reuse ;  /* 0x000000141c1a7c23 */ /* 0x104fe20008000814 */
[--C-:B------:R-:W-:Y:S01]  /*4830*/  FFMA R101, R38, UR20, -R19.reuse ;  /* 0x0000001426657c23 */ /* 0x100fe20008000813 */
[--C-:B------:R-:W-:Y:S01]  /*4840*/  FFMA R102, R39, UR20, -R19.reuse ;  /* 0x0000001427667c23 */ /* 0x100fe20008000813 */
[----:B------:R-:W-:Y:S01]  /*4850*/  @!P4 FMUL R21, R21, 0.5 ;  /* 0x3f0000001515c820 */ /* 0x000fe20000400000 */
[--C-:B------:R-:W-:Y:S01]  /*4860*/  FFMA R33, R33, UR20, -R20.reuse ;  /* 0x0000001421217c23 */ /* 0x100fe20008000814 */
[--C-:B------:R-:W-:Y:S01]  /*4870*/  FFMA R43, R43, UR20, -R19.reuse ;  /* 0x000000142b2b7c23 */ /* 0x100fe20008000813 */
[--C-:B------:R-:W-:Y:S01]  /*4880*/  FFMA R46, R46, UR20, -R19.reuse ;  /* 0x000000142e2e7c23 */ /* 0x100fe20008000813 */
[----:B------:R-:W-:Y:S01]  /*4890*/  @!P5 FMUL R30, R30, 0.5 ;  /* 0x3f0000001e1ed820 */ /* 0x000fe20000400000 */
[----:B---3--:R-:W-:Y:S01]  /*48a0*/  @!P3 FMUL R97, R97, R97 ;  /* 0x000000616161b220 */ /* 0x008fe20000400000 */
[----:B------:R-:W-:Y:S01]  /*48b0*/  FSETP.GEU.AND P3, PT, R24, -126, PT ;  /* 0xc2fc00001800780b */ /* 0x000fe20003f6e000 */
[----:B------:R-:W2:Y:S01]  /*48c0*/  MUFU.EX2 R21, R21 ;  /* 0x0000001500157308 */ /* 0x000ea20000000800 */
[--C-:B------:R-:W-:Y:S01]  /*48d0*/  FFMA R47, R47, UR20, -R19.reuse ;  /* 0x000000142f2f7c23 */ /* 0x100fe20008000813 */
[--C-:B------:R-:W-:Y:S01]  /*48e0*/  FFMA R51, R51, UR20, -R19.reuse ;  /* 0x0000001433337c23 */ /* 0x100fe20008000813 */
[--C-:B------:R-:W-:Y:S01]  /*48f0*/  FFMA R52, R52, UR20, -R20.reuse ;  /* 0x0000001434347c23 */ /* 0x100fe20008000814 */
[----:B------:R-:W-:Y:S01]  /*4900*/  R2UR UR6, R15 ;  /* 0x000000000f0672ca */ /* 0x000fe200000e0000 */
[----:B------:R-:W-:Y:S01]  /*4910*/  FMUL R88, R88, R96 ;  /* 0x0000006058587220 */ /* 0x000fe20000400000 */
[----:B-1----:R-:W-:Y:S01]  /*4920*/  @!P6 FMUL R98, R98, R98 ;  /* 0x000000626262e220 */ /* 0x002fe20000400000 */
[----:B------:R-:W-:Y:S01]  /*4930*/  FSETP.GEU.AND P6, PT, R31, -126, PT ;  /* 0xc2fc00001f00780b */ /* 0x000fe20003fce000 */
[----:B------:R1:W3:Y:S01]  /*4940*/  MUFU.EX2 R22, R30 ;  /* 0x0000001e00167308 */ /* 0x0002e20000000800 */
[-C--:B------:R-:W-:Y:S01]  /*4950*/  FMUL R89, R89, R96.reuse ;  /* 0x0000006059597220 */ /* 0x080fe20000400000 */
[-C--:B------:R-:W-:Y:S01]  /*4960*/  FMUL R92, R92, R96.reuse ;  /* 0x000000605c5c7220 */ /* 0x080fe20000400000 */
[----:B------:R-:W-:Y:S01]  /*4970*/  FMUL R93, R93, R96 ;  /* 0x000000605d5d7220 */ /* 0x000fe20000400000 */
[----:B------:R-:W-:Y:S01]  /*4980*/  @!P3 FMUL R24, R24, 0.5 ;  /* 0x3f0000001818b820 */ /* 0x000fe20000400000 */
[-C--:B------:R-:W-:Y:S01]  /*4990*/  FMUL R90, R90, R98.reuse ;  /* 0x000000625a5a7220 */ /* 0x080fe20000400000 */
[-C--:B------:R-:W-:Y:S01]  /*49a0*/  FMUL R91, R91, R98.reuse ;  /* 0x000000625b5b7220 */ /* 0x080fe20000400000 */
[-C--:B------:R-:W-:Y:S01]  /*49b0*/  FMUL R94, R94, R98.reuse ;  /* 0x000000625e5e7220 */ /* 0x080fe20000400000 */
[----:B------:R4:W5:Y:S01]  /*49c0*/  MUFU.EX2 R99, R24 ;  /* 0x0000001800637308 */ /* 0x0009620000000800 */
[--C-:B-1----:R-:W-:Y:S01]  /*49d0*/  FFMA R30, R34, UR20, -R19.reuse ;  /* 0x00000014221e7c23 */ /* 0x102fe20008000813 */
[----:B--2---:R-:W-:Y:S01]  /*49e0*/  @!P4 FMUL R21, R21, R21 ;  /* 0x000000151515c220 */ /* 0x004fe20000400000 */
[----:B------:R-:W-:Y:S01]  /*49f0*/  FSETP.GEU.AND P4, PT, R25, -126, PT ;  /* 0xc2fc00001900780b */ /* 0x000fe20003f8e000 */
[----:B------:R-:W-:Y:S01]  /*4a00*/  @!P6 FMUL R31, R31, 0.5 ;  /* 0x3f0000001f1fe820 */ /* 0x000fe20000400000 */
[----:B------:R-:W-:Y:S01]  /*4a10*/  FMUL R95, R95, R98 ;  /* 0x000000625f5f7220 */ /* 0x000fe20000400000 */
[--C-:B------:R-:W-:Y:S01]  /*4a20*/  FFMA R55, R55, UR20, -R19.reuse ;  /* 0x0000001437377c23 */ /* 0x100fe20008000813 */
[----:B------:R-:W-:Y:S01]  /*4a30*/  ULEA UR6, UR6, UR15, 0x8 ;  /* 0x0000000f06067291 */ /* 0x000fe2000f8e403f */
[----:B------:R-:W1:Y:S01]  /*4a40*/  MUFU.EX2 R23, R31 ;  /* 0x0000001f00177308 */ /* 0x000e620000000800 */
[----:B---3--:R-:W-:Y:S01]  /*4a50*/  @!P5 FMUL R22, R22, R22 ;  /* 0x000000161616d220 */ /* 0x008fe20000400000 */
[----:B------:R-:W-:Y:S01]  /*4a60*/  FSETP.GEU.AND P5, PT, R26, -126, PT ;  /* 0xc2fc00001a00780b */ /* 0x000fe20003fae000 */
[--C-:B----4-:R-:W-:Y:S01]  /*4a70*/  FFMA R24, R32, UR20, -R20.reuse ;  /* 0x0000001420187c23 */ /* 0x110fe20008000814 */
[----:B------:R-:W-:Y:S01]  /*4a80*/  UMOV UR7, 0xc0000010 ;  /* 0xc000001000077882 */ /* 0x000fe20000000000 */
[--C-:B------:R-:W-:Y:S01]  /*4a90*/  FFMA R53, R53, UR20, -R20.reuse ;  /* 0x0000001435357c23 */ /* 0x100fe20008000814 */
[----:B------:R-:W-:Y:S01]  /*4aa0*/  UIADD3 UR8, UR6, 0x20, URZ ;  /* 0x0000002006087890 */ /* 0x000fe2000fffe03f */
[----:B------:R-:W-:Y:S01]  /*4ab0*/  FFMA R63, R63, UR20, -R19 ;  /* 0x000000143f3f7c23 */ /* 0x000fe20008000813 */
[----:B------:R-:W-:Y:S01]  /*4ac0*/  @!P4 FMUL R25, R25, 0.5 ;  /* 0x3f0000001919c820 */ /* 0x000fe20000400000 */
[----:B-----5:R-:W-:Y:S01]  /*4ad0*/  @!P3 FMUL R99, R99, R99 ;  /* 0x000000636363b220 */ /* 0x020fe20000400000 */
[----:B------:R-:W-:Y:S01]  /*4ae0*/  FSETP.GEU.AND P3, PT, R30, -126, PT ;  /* 0xc2fc00001e00780b */ /* 0x000fe20003f6e000 */
[----:B------:R-:W-:Y:S01]  /*4af0*/  UMOV UR11, 0xc0000010 ;  /* 0xc0000010000b7882 */ /* 0x000fe20000000000 */
[----:B------:R2:W3:Y:S01]  /*4b00*/  MUFU.EX2 R28, R25 ;  /* 0x00000019001c7308 */ /* 0x0004e20000000800 */
[----:B------:R-:W-:Y:S01]  /*4b10*/  UMOV UR10, UR8 ;  /* 0x00000008000a7c82 */ /* 0x000fe20008000000 */
[----:B------:R-:W-:Y:S01]  /*4b20*/  UIADD3 UR8, UR6, 0x40, URZ ;  /* 0x0000004006087890 */ /* 0x000fe2000fffe03f */
[----:B------:R-:W-:Y:S01]  /*4b30*/  @!P5 FMUL R26, R26, 0.5 ;  /* 0x3f0000001a1ad820 */ /* 0x000fe20000400000 */
[--C-:B------:R-:W-:Y:S01]  /*4b40*/  FFMA R69, R69, UR20, -R20.reuse ;  /* 0x0000001445457c23 */ /* 0x100fe20008000814 */
[----:B-1----:R-:W-:Y:S01]  /*4b50*/  @!P6 FMUL R23, R23, R23 ;  /* 0x000000171717e220 */ /* 0x002fe20000400000 */
[----:B------:R-:W-:Y:S01]  /*4b60*/  FSETP.GEU.AND P6, PT, R27, -126, PT ;  /* 0xc2fc00001b00780b */ /* 0x000fe20003fce000 */
[----:B------:R-:W-:Y:S01]  /*4b70*/  FFMA R98, R98, R11, R97 ;  /* 0x0000000b62627223 */ /* 0x000fe20000000061 */
[----:B------:R1:W4:Y:S01]  /*4b80*/  MUFU.EX2 R29, R26 ;  /* 0x0000001a001d7308 */ /* 0x0003220000000800 */
[--C-:B--2---:R-:W-:Y:S01]  /*4b90*/  FFMA R25, R36, UR20, -R20.reuse ;  /* 0x0000001424197c23 */ /* 0x104fe20008000814 */
[--C-:B------:R-:W-:Y:S01]  /*4ba0*/  FFMA R78, R78, UR20, -R19.reuse ;  /* 0x000000144e4e7c23 */ /* 0x100fe20008000813 */
[----:B------:R-:W-:Y:S01]  /*4bb0*/  @!P3 FMUL R30, R30, 0.5 ;  /* 0x3f0000001e1eb820 */ /* 0x000fe20000400000 */
[--C-:B------:R-:W-:Y:S01]  /*4bc0*/  FFMA R74, R74, UR20, -R19.reuse ;  /* 0x000000144a4a7c23 */ /* 0x100fe20008000813 */
[--C-:B------:R-:W-:Y:S01]  /*4bd0*/  FFMA R79, R79, UR20, -R19.reuse ;  /* 0x000000144f4f7c23 */ /* 0x100fe20008000813 */
[--C-:B------:R-:W-:Y:S01]  /*4be0*/  FFMA R75, R75, UR20, -R19.reuse ;  /* 0x000000144b4b7c23 */ /* 0x100fe20008000813 */
[--C-:B------:R-:W-:Y:S01]  /*4bf0*/  FFMA R72, R72, UR20, -R20.reuse ;  /* 0x0000001448487c23 */ /* 0x100fe20008000814 */
[----:B------:R-:W2:Y:S01]  /*4c00*/  MUFU.EX2 R31, R30 ;  /* 0x0000001e001f7308 */ /* 0x000ea20000000800 */
[----:B---3--:R-:W-:Y:S01]  /*4c10*/  @!P4 FMUL R28, R28, R28 ;  /* 0x0000001c1c1cc220 */ /* 0x008fe20000400000 */
[----:B------:R-:W-:Y:S01]  /*4c20*/  FSETP.GEU.AND P4, PT, R100, -126, PT ;  /* 0xc2fc00006400780b */ /* 0x000fe20003f8e000 */
[----:B------:R-:W-:Y:S01]  /*4c30*/  @!P6 FMUL R27, R27, 0.5 ;  /* 0x3f0000001b1be820 */ /* 0x000fe20000400000 */
[--C-:B-1----:R-:W-:Y:S01]  /*4c40*/  FFMA R26, R37, UR20, -R20.reuse ;  /* 0x00000014251a7c23 */ /* 0x102fe20008000814 */
[--C-:B------:R-:W-:Y:S01]  /*4c50*/  FFMA R77, R77, UR20, -R20.reuse ;  /* 0x000000144d4d7c23 */ /* 0x100fe20008000814 */
[--C-:B------:R-:W-:Y:S01]  /*4c60*/  FFMA R73, R73, UR20, -R20.reuse ;  /* 0x0000001449497c23 */ /* 0x100fe20008000814 */
[--C-:B------:R-:W-:Y:S01]  /*4c70*/  FFMA R83, R83, UR20, -R19.reuse ;  /* 0x0000001453537c23 */ /* 0x100fe20008000813 */
[----:B------:R1:W3:Y:S01]  /*4c80*/  MUFU.EX2 R34, R27 ;  /* 0x0000001b00227308 */ /* 0x0002e20000000800 */
[----:B----4-:R-:W-:Y:S01]  /*4c90*/  @!P5 FMUL R29, R29, R29 ;  /* 0x0000001d1d1dd220 */ /* 0x010fe20000400000 */
[----:B------:R-:W-:Y:S01]  /*4ca0*/  FSETP.GEU.AND P5, PT, R101, -126, PT ;  /* 0xc2fc00006500780b */ /* 0x000fe20003fae000 */
[----:B------:R-:W-:Y:S01]  /*4cb0*/  FFMA R86, R86, UR20, -R19 ;  /* 0x0000001456567c23 */ /* 0x000fe20008000813 */
[--C-:B------:R-:W-:Y:S01]  /*4cc0*/  FFMA R80, R80, UR20, -R20.reuse ;  /* 0x0000001450507c23 */ /* 0x100fe20008000814 */
[--C-:B------:R-:W-:Y:S01]  /*4cd0*/  FFMA R81, R81, UR20, -R20.reuse ;  /* 0x0000001451517c23 */ /* 0x100fe20008000814 */
[----:B------:R-:W-:Y:S01]  /*4ce0*/  FFMA R84, R84, UR20, -R20 ;  /* 0x0000001454547c23 */ /* 0x000fe20008000814 */
[----:B------:R-:W-:Y:S01]  /*4cf0*/  @!P4 FMUL R100, R100, 0.5 ;  /* 0x3f0000006464c820 */ /* 0x000fe20000400000 */
[----:B------:R-:W-:-:S02]  /*4d00*/  VIADD R5, R5, 0x1 ;  /* 0x0000000105057836 */ /* 0x000fc40000000000 */
[----:B--2---:R-:W-:Y:S01]  /*4d10*/  @!P3 FMUL R31, R31, R31 ;  /* 0x0000001f1f1fb220 */ /* 0x004fe20000400000 */
[----:B------:R-:W-:Y:S01]  /*4d20*/  FSETP.GEU.AND P3, PT, R24, -126, PT ;  /* 0xc2fc00001800780b */ /* 0x000fe20003f6e000 */
[----:B------:R2:W4:Y:S01]  /*4d30*/  MUFU.EX2 R38, R100 ;  /* 0x0000006400267308 */ /* 0x0005220000000800 */
[----:B-1----:R-:W-:Y:S01]  /*4d40*/  FFMA R27, R42, UR20, -R19 ;  /* 0x000000142a1b7c23 */ /* 0x002fe20008000813 */
[----:B------:R-:W-:Y:S01]  /*4d50*/  IADD3 R15, R15, 0x1, RZ ;  /* 0x000000010f0f7810 */ /* 0x000fe20007ffe0ff */
[----:B------:R-:W-:Y:S01]  /*4d60*/  @!P5 FMUL R101, R101, 0.5 ;  /* 0x3f0000006565d820 */ /* 0x000fe20000400000 */
[----:B---3--:R-:W-:Y:S01]  /*4d70*/  @!P6 FMUL R34, R34, R34 ;  /* 0x000000222222e220 */ /* 0x008fe20000400000 */
[----:B------:R-:W-:-:S03]  /*4d80*/  FSETP.GEU.AND P6, PT, R102, -126, PT ;  /* 0xc2fc00006600780b */ /* 0x000fc60003fce000 */
[----:B------:R1:W3:Y:S01]  /*4d90*/  MUFU.EX2 R35, R101 ;  /* 0x0000006500237308 */ /* 0x0002e20000000800 */
[----:B--2---:R-:W-:-:S03]  /*4da0*/  FFMA R100, R50, UR20, -R19 ;  /* 0x0000001432647c23 */ /* 0x004fc60008000813 */
[----:B------:R-:W-:-:S04]  /*4db0*/  @!P3 FMUL R24, R24, 0.5 ;  /* 0x3f0000001818b820 */ /* 0x000fc80000400000 */
[----:B------:R2:W5:Y:S01]  /*4dc0*/  MUFU.EX2 R36, R24 ;  /* 0x0000001800247308 */ /* 0x0005620000000800 */
[----:B----4-:R-:W-:Y:S01]  /*4dd0*/  @!P4 FMUL R38, R38, R38 ;  /* 0x000000262626c220 */ /* 0x010fe20000400000 */
[----:B------:R-:W-:Y:S01]  /*4de0*/  FSETP.GEU.AND P4, PT, R33, -126, PT ;  /* 0xc2fc00002100780b */ /* 0x000fe20003f8e000 */
[----:B-1----:R-:W-:Y:S01]  /*4df0*/  FFMA R101, R62, UR20, -R19 ;  /* 0x000000143e657c23 */ /* 0x002fe20008000813 */
[----:B------:R-:W-:Y:S01]  /*4e00*/  @!P6 FMUL R102, R102, 0.5 ;  /* 0x3f0000006666e820 */ /* 0x000fe20000400000 */
[----:B------:R-:W-:-:S03]  /*4e10*/  FFMA R62, R57, UR20, -R20 ;  /* 0x00000014393e7c23 */ /* 0x000fc60008000814 */
[----:B------:R-:W1:Y:S01]  /*4e20*/  MUFU.EX2 R30, R102 ;  /* 0x00000066001e7308 */ /* 0x000e620000000800 */
[----:B---3--:R-:W-:Y:S01]  /*4e30*/  @!P5 FMUL R35, R35, R35 ;  /* 0x000000232323d220 */ /* 0x008fe20000400000 */
[----:B------:R-:W-:Y:S01]  /*4e40*/  FSETP.GEU.AND P5, PT, R25, -126, PT ;  /* 0xc2fc00001900780b */ /* 0x000fe20003fae000 */
[----:B--2---:R-:W-:-:S04]  /*4e50*/  FFMA R24, R40, UR20, -R20 ;  /* 0x0000001428187c23 */ /* 0x004fc80008000814 */
[----:B------:R-:W-:Y:S01]  /*4e60*/  @!P4 FMUL R33, R33, 0.5 ;  /* 0x3f0000002121c820 */ /* 0x000fe20000400000 */
[----:B-----5:R-:W-:Y:S01]  /*4e70*/  @!P3 FMUL R36, R36, R36 ;  /* 0x000000242424b220 */ /* 0x020fe20000400000 */
[----:B------:R-:W-:Y:S02]  /*4e80*/  FSETP.GEU.AND P3, PT, R27, -126, PT ;  /* 0xc2fc00001b00780b */ /* 0x000fe40003f6e000 */
[----:B------:R-:W2:Y:S04]  /*4e90*/  MUFU.EX2 R39, R33 ;  /* 0x0000002100277308 */ /* 0x000ea80000000800 */
[----:B------:R-:W-:Y:S01]  /*4ea0*/  @!P5 FMUL R25, R25, 0.5 ;  /* 0x3f0000001919d820 */ /* 0x000fe20000400000 */
[----:B-1----:R-:W-:Y:S01]  /*4eb0*/  @!P6 FMUL R30, R30, R30 ;  /* 0x0000001e1e1ee220 */ /* 0x002fe20000400000 */
[----:B------:R-:W-:-:S02]  /*4ec0*/  FSETP.GEU.AND P6, PT, R26, -126, PT ;  /* 0xc2fc00001a00780b */ /* 0x000fc40003fce000 */
[----:B------:R1:W3:Y:S03]  /*4ed0*/  MUFU.EX2 R32, R25 ;  /* 0x0000001900207308 */ /* 0x0002e60000000800 */
[----:B------:R-:W-:-:S05]  /*4ee0*/  @!P3 FMUL R27, R27, 0.5 ;  /* 0x3f0000001b1bb820 */ /* 0x000fca0000400000 */
[----:B------:R4:W5:Y:S01]  /*4ef0*/  MUFU.EX2 R37, R27 ;  /* 0x0000001b00257308 */ /* 0x0009620000000800 */
[----:B--2---:R-:W-:Y:S01]  /*4f00*/  @!P4 FMUL R39, R39, R39 ;  /* 0x000000272727c220 */ /* 0x004fe20000400000 */
[----:B------:R-:W-:Y:S01]  /*4f10*/  FSETP.GEU.AND P4, PT, R43, -126, PT ;  /* 0xc2fc00002b00780b */ /* 0x000fe20003f8e000 */
[----:B-1----:R-:W-:Y:S01]  /*4f20*/  FFMA R25, R41, UR20, -R20 ;  /* 0x0000001429197c23 */ /* 0x002fe20008000814 */
[----:B------:R-:W-:-:S04]  /*4f30*/  @!P6 FMUL R26, R26, 0.5 ;  /* 0x3f0000001a1ae820 */ /* 0x000fc80000400000 */
[----:B------:R1:W2:Y:S01]  /*4f40*/  MUFU.EX2 R33, R26 ;  /* 0x0000001a00217308 */ /* 0x0002a20000000800 */
[----:B---3--:R-:W-:Y:S01]  /*4f50*/  @!P5 FMUL R32, R32, R32 ;  /* 0x000000202020d220 */ /* 0x008fe20000400000 */
[----:B------:R-:W-:Y:S01]  /*4f60*/  FSETP.GEU.AND P5, PT, R46, -126, PT ;  /* 0xc2fc00002e00780b */ /* 0x000fe20003fae000 */
[----:B----4-:R-:W-:-:S04]  /*4f70*/  FFMA R27, R45, UR20, -R20 ;  /* 0x000000142d1b7c23 */ /* 0x010fc80008000814 */
[----:B------:R-:W-:Y:S01]  /*4f80*/  @!P4 FMUL R43, R43, 0.5 ;  /* 0x3f0000002b2bc820 */ /* 0x000fe20000400000 */
[----:B-----5:R-:W-:Y:S01]  /*4f90*/  @!P3 FMUL R37, R37, R37 ;  /* 0x000000252525b220 */ /* 0x020fe20000400000 */
[----:B------:R-:W-:Y:S02]  /*4fa0*/  FSETP.GEU.AND P3, PT, R24, -126, PT ;  /* 0xc2fc00001800780b */ /* 0x000fe40003f6e000 */
[----:B------:R-:W3:Y:S01]  /*4fb0*/  MUFU.EX2 R42, R43 ;  /* 0x0000002b002a7308 */ /* 0x000ee20000000800 */
[----:B-1----:R-:W-:-:S03]  /*4fc0*/  FFMA R26, R44, UR20, -R20 ;  /* 0x000000142c1a7c23 */ /* 0x002fc60008000814 */
[----:B------:R-:W-:Y:S01]  /*4fd0*/  @!P5 FMUL R46, R46, 0.5 ;  /* 0x3f0000002e2ed820 */ /* 0x000fe20000400000 */
[----:B--2---:R-:W-:Y:S01]  /*4fe0*/  @!P6 FMUL R33, R33, R33 ;  /* 0x000000212121e220 */ /* 0x004fe20000400000 */
[----:B------:R-:W-:Y:S02]  /*4ff0*/  FSETP.GEU.AND P6, PT, R47, -126, PT ;  /* 0xc2fc00002f00780b */ /* 0x000fe40003fce000 */
[----:B------:R-:W1:Y:S03]  /*5000*/  MUFU.EX2 R40, R46 ;  /* 0x0000002e00287308 */ /* 0x000e660000000800 */
[----:B------:R-:W-:-:S05]  /*5010*/  @!P3 FMUL R24, R24, 0.5 ;  /* 0x3f0000001818b820 */ /* 0x000fca0000400000 */
[----:B------:R2:W4:Y:S01]  /*5020*/  MUFU.EX2 R43, R24 ;  /* 0x00000018002b7308 */ /* 0x0005220000000800 */
[----:B---3--:R-:W-:Y:S01]  /*5030*/  @!P4 FMUL R42, R42, R42 ;  /* 0x0000002a2a2ac220 */ /* 0x008fe20000400000 */
[----:B------:R-:W-:Y:S01]  /*5040*/  FSETP.GEU.AND P4, PT, R25, -126, PT ;  /* 0xc2fc00001900780b */ /* 0x000fe20003f8e000 */
[----:B------:R-:W-:-:S05]  /*5050*/  @!P6 FMUL R47, R47, 0.5 ;  /* 0x3f0000002f2fe820 */ /* 0x000fca0000400000 */
[----:B------:R-:W3:Y:S01]  /*5060*/  MUFU.EX2 R41, R47 ;  /* 0x0000002f00297308 */ /* 0x000ee20000000800 */
[----:B-1----:R-:W-:Y:S01]  /*5070*/  @!P5 FMUL R40, R40, R40 ;  /* 0x000000282828d220 */ /* 0x002fe20000400000 */
[----:B------:R-:W-:Y:S01]  /*5080*/  FSETP.GEU.AND P5, PT, R26, -126, PT ;  /* 0xc2fc00001a00780b */ /* 0x000fe20003fae000 */
[----:B--2---:R-:W-:-:S04]  /*5090*/  FFMA R24, R48, UR20, -R20 ;  /* 0x0000001430187c23 */ /* 0x004fc80008000814 */
[----:B------:R-:W-:Y:S01]  /*50a0*/  @!P4 FMUL R25, R25, 0.5 ;  /* 0x3f0000001919c820 */ /* 0x000fe20000400000 */
[----:B----4-:R-:W-:Y:S01]  /*50b0*/  @!P3 FMUL R43, R43, R43 ;  /* 0x0000002b2b2bb220 */ /* 0x010fe20000400000 */
[----:B------:R-:W-:Y:S02]  /*50c0*/  FSETP.GEU.AND P3, PT, R100, -126, PT ;  /* 0xc2fc00006400780b */ /* 0x000fe40003f6e000 */
[----:B------:R1:W2:Y:S04]  /*50d0*/  MUFU.EX2 R44, R25 ;  /* 0x00000019002c7308 */ /* 0x0002a80000000800 */
[----:B------:R-:W-:Y:S01]  /*50e0*/  @!P5 FMUL R26, R26, 0.5 ;  /* 0x3f0000001a1ad820 */ /* 0x000fe20000400000 */
[----:B---3--:R-:W-:Y:S01]  /*50f0*/  @!P6 FMUL R41, R41, R41 ;  /* 0x000000292929e220 */ /* 0x008fe20000400000 */
[----:B------:R-:W-:-:S02]  /*5100*/  FSETP.GEU.AND P6, PT, R27, -126, PT ;  /* 0xc2fc00001b00780b */ /* 0x000fc40003fce000 */
[----:B------:R3:W4:Y:S01]  /*5110*/  MUFU.EX2 R45, R26 ;  /* 0x0000001a002d7308 */ /* 0x0007220000000800 */
[----:B-1----:R-:W-:Y:S01]  /*5120*/  FFMA R25, R54, UR20, -R19 ;  /* 0x0000001436197c23 */ /* 0x002fe20008000813 */
[----:B------:R-:W-:Y:S01]  /*5130*/  FFMA R54, R49, UR20, -R20 ;  /* 0x0000001431367c23 */ /* 0x000fe20008000814 */
[----:B------:R-:W-:-:S05]  /*5140*/  @!P3 FMUL R100, R100, 0.5 ;  /* 0x3f0000006464b820 */ /* 0x000fca0000400000 */
[----:B------:R1:W5:Y:S01]  /*5150*/  MUFU.EX2 R47, R100 ;  /* 0x00000064002f7308 */ /* 0x0003620000000800 */
[----:B--2---:R-:W-:Y:S01]  /*5160*/  @!P4 FMUL R44, R44, R44 ;  /* 0x0000002c2c2cc220 */ /* 0x004fe20000400000 */
[----:B------:R-:W-:Y:S01]  /*5170*/  FSETP.GEU.AND P4, PT, R51, -126, PT ;  /* 0xc2fc00003300780b */ /* 0x000fe20003f8e000 */
[----:B---3--:R-:W-:Y:S01]  /*5180*/  FFMA R26, R58, UR20, -R19 ;  /* 0x000000143a1a7c23 */ /* 0x008fe20008000813 */
[----:B------:R-:W-:-:S04]  /*5190*/  @!P6 FMUL R27, R27, 0.5 ;  /* 0x3f0000001b1be820 */ /* 0x000fc80000400000 */
[----:B------:R2:W3:Y:S01]  /*51a0*/  MUFU.EX2 R46, R27 ;  /* 0x0000001b002e7308 */ /* 0x0004e20000000800 */
[----:B----4-:R-:W-:Y:S01]  /*51b0*/  @!P5 FMUL R45, R45, R45 ;  /* 0x0000002d2d2dd220 */ /* 0x010fe20000400000 */
[----:B------:R-:W-:Y:S01]  /*51c0*/  FSETP.GEU.AND P5, PT, R25, -126, PT ;  /* 0xc2fc00001900780b */ /* 0x000fe20003fae000 */
[----:B-1----:R-:W-:Y:S01]  /*51d0*/  FFMA R100, R59, UR20, -R19 ;  /* 0x000000143b647c23 */ /* 0x002fe20008000813 */
[----:B------:R-:W-:-:S03]  /*51e0*/  FFMA R59, R56, UR20, -R20 ;  /* 0x00000014383b7c23 */ /* 0x000fc60008000814 */
[----:B------:R-:W-:Y:S01]  /*51f0*/  @!P4 FMUL R51, R51, 0.5 ;  /* 0x3f0000003333c820 */ /* 0x000fe20000400000 */
[----:B-----5:R-:W-:Y:S01]  /*5200*/  @!P3 FMUL R47, R47, R47 ;  /* 0x0000002f2f2fb220 */ /* 0x020fe20000400000 */
[----:B------:R-:W-:Y:S02]  /*5210*/  FSETP.GEU.AND P3, PT, R24, -126, PT ;  /* 0xc2fc00001800780b */ /* 0x000fe40003f6e000 */
[----:B------:R-:W1:Y:S01]  /*5220*/  MUFU.EX2 R50, R51 ;  /* 0x0000003300327308 */ /* 0x000e620000000800 */
[----:B--2---:R-:W-:-:S03]  /*5230*/  F2FP.F16.F32.PACK_AB R27, R23, R22 ;  /* 0x00000016171b723e */ /* 0x004fc600000000ff */
[----:B------:R-:W-:Y:S01]  /*5240*/  @!P5 FMUL R25, R25, 0.5 ;  /* 0x3f0000001919d820 */ /* 0x000fe20000400000 */
[----:B---3--:R-:W-:Y:S01]  /*5250*/  @!P6 FMUL R46, R46, R46 ;  /* 0x0000002e2e2ee220 */ /* 0x008fe20000400000 */
[----:B------:R-:W-:Y:S02]  /*5260*/  FSETP.GEU.AND P6, PT, R55, -126, PT ;  /* 0xc2fc00003700780b */ /* 0x000fe40003fce000 */
[----:B------:R2:W3:Y:S03]  /*5270*/  MUFU.EX2 R48, R25 ;  /* 0x0000001900307308 */ /* 0x0004e60000000800 */
[----:B------:R-:W-:-:S05]  /*5280*/  @!P3 FMUL R24, R24, 0.5 ;  /* 0x3f0000001818b820 */ /* 0x000fca0000400000 */
[----:B------:R4:W5:Y:S01]  /*5290*/  MUFU.EX2 R51, R24 ;  /* 0x0000001800337308 */ /* 0x0009620000000800 */
[----:B--2---:R-:W-:Y:S01]  /*52a0*/  F2FP.F16.F32.PACK_AB R25, R21, R97 ;  /* 0x000000611519723e */ /* 0x004fe200000000ff */
[----:B-1----:R-:W-:Y:S01]  /*52b0*/  @!P4 FMUL R50, R50, R50 ;  /* 0x000000323232c220 */ /* 0x002fe20000400000 */
[----:B------:R-:W-:Y:S01]  /*52c0*/  FSETP.GEU.AND P4, PT, R54, -126, PT ;  /* 0xc2fc00003600780b */ /* 0x000fe20003f8e000 */
[----:B------:R-:W-:Y:S01]  /*52d0*/  @!P6 FMUL R55, R55, 0.5 ;  /* 0x3f0000003737e820 */ /* 0x000fe20000400000 */
[----:B------:R-:W-:-:S03]  /*52e0*/  FADD R21, R98, R21 ;  /* 0x0000001562157221 */ /* 0x000fc60000000000 */
[----:B------:R-:W1:Y:S01]  /*52f0*/  MUFU.EX2 R49, R55 ;  /* 0x0000003700317308 */ /* 0x000e620000000800 */
[----:B---3--:R-:W-:Y:S01]  /*5300*/  @!P5 FMUL R48, R48, R48 ;  /* 0x000000303030d220 */ /* 0x008fe20000400000 */
[----:B------:R-:W-:Y:S02]  /*5310*/  FSETP.GEU.AND P5, PT, R52, -126, PT ;  /* 0xc2fc00003400780b */ /* 0x000fe40003fae000 */
[----:B----4-:R-:W-:Y:S01]  /*5320*/  F2FP.F16.F32.PACK_AB R24, R28, R99 ;  /* 0x000000631c18723e */ /* 0x010fe200000000ff */
[----:B------:R-:W-:-:S03]  /*5330*/  FFMA R99, R96, R13, R99 ;  /* 0x0000000d60637223 */ /* 0x000fc60000000063 */
[----:B------:R-:W-:Y:S01]  /*5340*/  @!P4 FMUL R54, R54, 0.5 ;  /* 0x3f0000003636c820 */ /* 0x000fe20000400000 */
[----:B-----5:R-:W-:Y:S01]  /*5350*/  @!P3 FMUL R51, R51, R51 ;  /* 0x000000333333b220 */ /* 0x020fe20000400000 */
[----:B------:R-:W-:Y:S01]  /*5360*/  FSETP.GEU.AND P3, PT, R26, -126, PT ;  /* 0xc2fc00001a00780b */ /* 0x000fe20003f6e000 */
[----:B------:R-:W-:-:S03]  /*5370*/  FADD R28, R99, R28 ;  /* 0x0000001c631c7221 */ /* 0x000fc60000000000 */
[----:B------:R-:W2:Y:S01]  /*5380*/  MUFU.EX2 R54, R54 ;  /* 0x0000003600367308 */ /* 0x000ea20000000800 */
[----:B------:R-:W-:Y:S01]  /*5390*/  @!P5 FMUL R52, R52, 0.5 ;  /* 0x3f0000003434d820 */ /* 0x000fe20000400000 */
[----:B-1----:R-:W-:Y:S01]  /*53a0*/  @!P6 FMUL R49, R49, R49 ;  /* 0x000000313131e220 */ /* 0x002fe20000400000 */
[----:B------:R-:W-:-:S05]  /*53b0*/  FSETP.GEU.AND P6, PT, R53, -126, PT ;  /* 0xc2fc00003500780b */ /* 0x000fca0003fce000 */
[----:B------:R-:W1:Y:S01]  /*53c0*/  MUFU.EX2 R58, R52 ;  /* 0x00000034003a7308 */ /* 0x000e620000000800 */
[----:B------:R-:W-:-:S07]  /*53d0*/  @!P3 FMUL R26, R26, 0.5 ;  /* 0x3f0000001a1ab820 */ /* 0x000fce0000400000 */
[----:B------:R3:W4:Y:S01]  /*53e0*/  MUFU.EX2 R52, R26 ;  /* 0x0000001a00347308 */ /* 0x0007220000000800 */
[----:B------:R-:W-:Y:S01]  /*53f0*/  @!P6 FMUL R53, R53, 0.5 ;  /* 0x3f0000003535e820 */ /* 0x000fe20000400000 */
[----:B--2---:R-:W-:Y:S01]  /*5400*/  @!P4 FMUL R54, R54, R54 ;  /* 0x000000363636c220 */ /* 0x004fe20000400000 */
[----:B------:R-:W-:-:S05]  /*5410*/  FSETP.GEU.AND P4, PT, R100, -126, PT ;  /* 0xc2fc00006400780b */ /* 0x000fca0003f8e000 */
[----:B------:R-:W2:Y:S01]  /*5420*/  MUFU.EX2 R53, R53 ;  /* 0x0000003500357308 */ /* 0x000ea20000000800 */
[----:B---3--:R-:W-:Y:S01]  /*5430*/  F2FP.F16.F32.PACK_AB R26, R34, R29 ;  /* 0x0000001d221a723e */ /* 0x008fe200000000ff */
[----:B-1----:R-:W-:Y:S01]  /*5440*/  @!P5 FMUL R58, R58, R58 ;  /* 0x0000003a3a3ad220 */ /* 0x002fe20000400000 */
[----:B------:R-:W-:Y:S01]  /*5450*/  FSETP.GEU.AND P5, PT, R101, -126, PT ;  /* 0xc2fc00006500780b */ /* 0x000fe20003fae000 */
[----:B------:R-:W-:Y:S01]  /*5460*/  FADD R29, R28, R29 ;  /* 0x0000001d1c1d7221 */ /* 0x000fe20000000000 */
[----:B------:R-:W-:-:S03]  /*5470*/  WARPGROUP.ARRIVE ;  /* 0x00000000000079c5 */ /* 0x000fc60000000000 */
[----:B------:R-:W-:Y:S01]  /*5480*/  @!P4 FMUL R100, R100, 0.5 ;  /* 0x3f0000006464c820 */ /* 0x000fe20000400000 */
[----:B----4-:R-:W-:Y:S01]  /*5490*/  @!P3 FMUL R52, R52, R52 ;  /* 0x000000343434b220 */ /* 0x010fe20000400000 */
[----:B------:R-:W-:Y:S01]  /*54a0*/  FSETP.GEU.AND P3, PT, R59, -126, PT ;  /* 0xc2fc00003b00780b */ /* 0x000fe20003f6e000 */
[----:B------:R-:W-:Y:S01]  /*54b0*/  HGMMA.64x16x16.F32 R88, R24, gdesc[UR4].tnspB, R88, gsb0 ;  /* 0x4020000418587df0 */ /* 0x000fe20008000858 */
[----:B------:R1:W3:Y:S01]  /*54c0*/  MUFU.EX2 R55, R100 ;  /* 0x0000006400377308 */ /* 0x0002e20000000800 */
[----:B------:R-:W-:Y:S01]  /*54d0*/  FADD R29, R29, R34 ;  /* 0x000000221d1d7221 */ /* 0x000fe20000000000 */
[----:B------:R-:W-:Y:S02]  /*54e0*/  UMOV UR7, 0xc0000010 ;  /* 0xc000001000077882 */ /* 0x000fe40000000000 */
[----:B------:R-:W-:Y:S01]  /*54f0*/  @!P5 FMUL R101, R101, 0.5 ;  /* 0x3f0000006565d820 */ /* 0x000fe20000400000 */
[----:B--2---:R-:W-:Y:S01]  /*5500*/  @!P6 FMUL R53, R53, R53 ;  /* 0x000000353535e220 */ /* 0x004fe20000400000 */
[----:B------:R-:W-:-:S02]  /*5510*/  FSETP.GEU.AND P6, PT, R63, -126, PT ;  /* 0xc2fc00003f00780b */ /* 0x000fc40003fce000 */
[----:B------:R2:W4:Y:S01]  /*5520*/  MUFU.EX2 R56, R101 ;  /* 0x0000006500387308 */ /* 0x0005220000000800 */
[----:B-1----:R-:W-:Y:S02]  /*5530*/  FFMA R100, R60, UR20, -R20 ;  /* 0x000000143c647c23 */ /* 0x002fe40008000814 */
[----:B------:R-:W-:Y:S01]  /*5540*/  @!P3 FMUL R59, R59, 0.5 ;  /* 0x3f0000003b3bb820 */ /* 0x000fe20000400000 */
[----:B---3--:R-:W-:Y:S01]  /*5550*/  @!P4 FMUL R55, R55, R55 ;  /* 0x000000373737c220 */ /* 0x008fe20000400000 */
[----:B------:R-:W-:-:S06]  /*5560*/  FSETP.GEU.AND P4, PT, R62, -126, PT ;  /* 0xc2fc00003e00780b */ /* 0x000fcc0003f8e000 */
[----:B------:R-:W-:Y:S01]  /*5570*/  @!P6 FMUL R63, R63, 0.5 ;  /* 0x3f0000003f3fe820 */ /* 0x000fe20000400000 */
[----:B------:R-:W1:Y:S01]  /*5580*/  MUFU.EX2 R59, R59 ;  /* 0x0000003b003b7308 */ /* 0x000e620000000800 */
[----:B--2---:R-:W-:Y:S01]  /*5590*/  FFMA R101, R70, UR20, -R19 ;  /* 0x0000001446657c23 */ /* 0x004fe20008000813 */
[----:B------:R-:W-:Y:S01]  /*55a0*/  FFMA R70, R65, UR20, -R20 ;  /* 0x0000001441467c23 */ /* 0x000fe20008000814 */
[----:B----4-:R-:W-:Y:S01]  /*55b0*/  @!P5 FMUL R56, R56, R56 ;  /* 0x000000383838d220 */ /* 0x010fe20000400000 */
[----:B------:R-:W-:-:S04]  /*55c0*/  FSETP.GEU.AND P5, PT, R100, -126, PT ;  /* 0xc2fc00006400780b */ /* 0x000fc80003fae000 */
[----:B------:R2:W3:Y:S01]  /*55d0*/  MUFU.EX2 R57, R63 ;  /* 0x0000003f00397308 */ /* 0x0004e20000000800 */
[----:B------:R-:W-:-:S07]  /*55e0*/  @!P4 FMUL R62, R62, 0.5 ;  /* 0x3f0000003e3ec820 */ /* 0x000fce0000400000 */
[----:B------:R-:W4:Y:S01]  /*55f0*/  MUFU.EX2 R60, R62 ;  /* 0x0000003e003c7308 */ /* 0x000f220000000800 */
[--C-:B--2---:R-:W-:Y:S01]  /*5600*/  FFMA R63, R66, UR20, -R19.reuse ;  /* 0x00000014423f7c23 */ /* 0x104fe20008000813 */
[----:B-1----:R-:W-:Y:S01]  /*5610*/  @!P3 FMUL R59, R59, R59 ;  /* 0x0000003b3b3bb220 */ /* 0x002fe20000400000 */
[----:B------:R-:W-:Y:S01]  /*5620*/  @!P5 FMUL R100, R100, 0.5 ;  /* 0x3f0000006464d820 */ /* 0x000fe20000400000 */
[--C-:B------:R-:W-:Y:S01]  /*5630*/  FFMA R66, R67, UR20, -R19.reuse ;  /* 0x0000001443427c23 */ /* 0x100fe20008000813 */
[----:B------:R-:W-:Y:S02]  /*5640*/  WARPGROUP.DEPBAR.LE gsb0, 0x0 ;  /* 0x00008000000079c5 */ /* 0x000fe40000010000 */
[----:B------:R-:W-:Y:S02]  /*5650*/  F2FP.F16.F32.PACK_AB R25, R38, R31 ;  /* 0x0000001f2619723e */ /* 0x000fe400000000ff */
[----:B------:R-:W-:Y:S01]  /*5660*/  F2FP.F16.F32.PACK_AB R27, R30, R35 ;  /* 0x000000231e1b723e */ /* 0x000fe200000000ff */
[----:B---3--:R-:W-:Y:S01]  /*5670*/  @!P6 FMUL R57, R57, R57 ;  /* 0x000000393939e220 */ /* 0x008fe20000400000 */
[----:B------:R-:W-:Y:S01]  /*5680*/  F2FP.F16.F32.PACK_AB R24, R39, R36 ;  /* 0x000000242718723e */ /* 0x000fe200000000ff */
[----:B------:R-:W-:Y:S01]  /*5690*/  FADD R36, R29, R36 ;  /* 0x000000241d247221 */ /* 0x000fe20000000000 */
[----:B------:R-:W-:Y:S01]  /*56a0*/  F2FP.F16.F32.PACK_AB R26, R33, R32 ;  /* 0x00000020211a723e */ /* 0x000fe200000000ff */
[----:B------:R-:W-:Y:S01]  /*56b0*/  FFMA R29, R82, UR20, -R19 ;  /* 0x00000014521d7c23 */ /* 0x000fe20008000813 */
[----:B------:R-:W-:Y:S01]  /*56c0*/  FSETP.GEU.AND P3, PT, R63, -126, PT ;  /* 0xc2fc00003f00780b */ /* 0x000fe20003f6e000 */
[----:B------:R-:W-:Y:S01]  /*56d0*/  FADD R39, R36, R39 ;  /* 0x0000002724277221 */ /* 0x000fe20000000000 */
[----:B------:R-:W-:Y:S01]  /*56e0*/  WARPGROUP.ARRIVE ;  /* 0x00000000000079c5 */ /* 0x000fe20000000000 */
[----:B----4-:R-:W-:Y:S01]  /*56f0*/  @!P4 FMUL R60, R60, R60 ;  /* 0x0000003c3c3cc220 */ /* 0x010fe20000400000 */
[----:B------:R-:W-:Y:S01]  /*5700*/  FSETP.GEU.AND P4, PT, R66, -126, PT ;  /* 0xc2fc00004200780b */ /* 0x000fe20003f8e000 */
[----:B------:R-:W-:-:S03]  /*5710*/  FADD R32, R39, R32 ;  /* 0x0000002027207221 */ /* 0x000fc60000000000 */
[----:B------:R-:W-:Y:S01]  /*5720*/  HGMMA.64x16x16.F32 R88, R24, gdesc[UR8].tnspB, R88, gsb0 ;  /* 0x4020000818587df0 */ /* 0x000fe20008000858 */
[----:B------:R-:W-:Y:S01]  /*5730*/  UMOV UR10, UR8 ;  /* 0x00000008000a7c82 */ /* 0x000fe20008000000 */
[----:B------:R-:W-:Y:S01]  /*5740*/  UMOV UR11, 0xc0000010 ;  /* 0xc0000010000b7882 */ /* 0x000fe20000000000 */
[----:B------:R-:W-:Y:S01]  /*5750*/  UIADD3 UR8, UR6, 0x60, URZ ;  /* 0x0000006006087890 */ /* 0x000fe2000fffe03f */
[----:B------:R-:W-:Y:S01]  /*5760*/  FADD R32, R32, R33 ;  /* 0x0000002120207221 */ /* 0x000fe20000000000 */
[----:B------:R-:W-:-:S04]  /*5770*/  @!P3 FMUL R63, R63, 0.5 ;  /* 0x3f0000003f3fb820 */ /* 0x000fc80000400000 */
[----:B------:R-:W-:Y:S02]  /*5780*/  @!P4 FMUL R66, R66, 0.5 ;  /* 0x3f0000004242c820 */ /* 0x000fe40000400000 */
[----:B------:R-:W1:Y:S08]  /*5790*/  MUFU.EX2 R63, R63 ;  /* 0x0000003f003f7308 */ /* 0x000e700000000800 */
[----:B------:R-:W2:Y:S01]  /*57a0*/  MUFU.EX2 R66, R66 ;  /* 0x0000004200427308 */ /* 0x000ea20000000800 */
[----:B-1----:R-:W-:Y:S01]  /*57b0*/  @!P3 FMUL R63, R63, R63 ;  /* 0x0000003f3f3fb220 */ /* 0x002fe20000400000 */
[----:B--2---:R-:W-:Y:S01]  /*57c0*/  @!P4 FMUL R66, R66, R66 ;  /* 0x000000424242c220 */ /* 0x004fe20000400000 */
[----:B------:R-:W-:Y:S01]  /*57d0*/  FSETP.GEU.AND P4, PT, R70, -126, PT ;  /* 0xc2fc00004600780b */ /* 0x000fe20003f8e000 */
[----:B------:R-:W-:-:S02]  /*57e0*/  WARPGROUP.DEPBAR.LE gsb0, 0x0 ;  /* 0x00008000000079c5 */ /* 0x000fc40000010000 */
[----:B------:R-:W-:Y:S01]  /*57f0*/  FFMA R24, R61, UR20, -R20 ;  /* 0x000000143d187c23 */ /* 0x000fe20008000814 */
[----:B------:R-:W-:Y:S01]  /*5800*/  F2FP.F16.F32.PACK_AB R25, R42, R37 ;  /* 0x000000252a19723e */ /* 0x000fe200000000ff */
[----:B------:R1:W2:Y:S01]  /*5810*/  MUFU.EX2 R61, R100 ;  /* 0x00000064003d7308 */ /* 0x0002a20000000800 */
[----:B------:R-:W-:Y:S02]  /*5820*/  F2FP.F16.F32.PACK_AB R27, R41, R40 ;  /* 0x00000028291b723e */ /* 0x000fe400000000ff */
[----:B------:R-:W-:-:S05]  /*5830*/  FSETP.GEU.AND P6, PT, R24, -126, PT ;  /* 0xc2fc00001800780b */ /* 0x000fca0003fce000 */
[----:B------:R-:W-:Y:S01]  /*5840*/  @!P4 FMUL R70, R70, 0.5 ;  /* 0x3f0000004646c820 */ /* 0x000fe20000400000 */
[----:B------:R-:W-:Y:S01]  /*5850*/  F2FP.F16.F32.PACK_AB R26, R46, R45 ;  /* 0x0000002d2e1a723e */ /* 0x000fe200000000ff */
[--C-:B-1----:R-:W-:Y:S01]  /*5860*/  FFMA R100, R71, UR20, -R19.reuse ;  /* 0x0000001447647c23 */ /* 0x102fe20008000813 */
[----:B------:R-:W-:Y:S01]  /*5870*/  FFMA R71, R68, UR20, -R20 ;  /* 0x0000001444477c23 */ /* 0x000fe20008000814 */
[----:B------:R-:W-:Y:S01]  /*5880*/  FFMA R19, R87, UR20, -R19 ;  /* 0x0000001457137c23 */ /* 0x000fe20008000813 */
[----:B------:R-:W1:Y:S03]  /*5890*/  MUFU.EX2 R68, R70 ;  /* 0x0000004600447308 */ /* 0x000e660000000800 */
[----:B------:R-:W-:Y:S01]  /*58a0*/  @!P6 FMUL R24, R24, 0.5 ;  /* 0x3f0000001818e820 */ /* 0x000fe20000400000 */
[----:B--2---:R-:W-:Y:S01]  /*58b0*/  @!P5 FMUL R61, R61, R61 ;  /* 0x0000003d3d3dd220 */ /* 0x004fe20000400000 */
[----:B------:R-:W-:-:S03]  /*58c0*/  FSETP.GEU.AND P5, PT, R101, -126, PT ;  /* 0xc2fc00006500780b */ /* 0x000fc60003fae000 */
[----:B------:R2:W3:Y:S02]  /*58d0*/  MUFU.EX2 R62, R24 ;  /* 0x00000018003e7308 */ /* 0x0004e40000000800 */
[----:B--2---:R-:W-:Y:S01]  /*58e0*/  F2FP.F16.F32.PACK_AB R24, R44, R43 ;  /* 0x0000002b2c18723e */ /* 0x004fe200000000ff */
[----:B-1----:R-:W-:-:S07]  /*58f0*/  @!P4 FMUL R68, R68, R68 ;  /* 0x000000444444c220 */ /* 0x002fce0000400000 */
[----:B------:R-:W-:Y:S01]  /*5900*/  @!P5 FMUL R101, R101, 0.5 ;  /* 0x3f0000006565d820 */ /* 0x000fe20000400000 */
[----:B------:R-:W-:Y:S01]  /*5910*/  FSETP.GEU.AND P4, PT, R75, -126, PT ;  /* 0xc2fc00004b00780b */ /* 0x000fe20003f8e000 */
[----:B------:R-:W-:Y:S01]  /*5920*/  WARPGROUP.ARRIVE ;  /* 0x00000000000079c5 */ /* 0x000fe20000000000 */
[----:B------:R-:W-:Y:S01]  /*5930*/  FADD R43, R32, R43 ;  /* 0x0000002b202b7221 */ /* 0x000fe20000000000 */
[----:B------:R-:W1:Y:S01]  /*5940*/  MUFU.EX2 R67, R101 ;  /* 0x0000006500437308 */ /* 0x000e620000000800 */
[----:B---3--:R-:W-:Y:S01]  /*5950*/  @!P6 FMUL R62, R62, R62 ;  /* 0x0000003e3e3ee220 */ /* 0x008fe20000400000 */
[----:B------:R-:W-:Y:S02]  /*5960*/  FSETP.GEU.AND P6, PT, R100, -126, PT ;  /* 0xc2fc00006400780b */ /* 0x000fe40003fce000 */
[----:B------:R-:W-:Y:S01]  /*5970*/  HGMMA.64x16x16.F32 R88, R24, gdesc[UR8].tnspB, R88, gsb0 ;  /* 0x4020000818587df0 */ /* 0x000fe20008000858 */
[----:B------:R-:W-:Y:S01]  /*5980*/  UMOV UR10, UR8 ;  /* 0x00000008000a7c82 */ /* 0x000fe20008000000 */
[----:B------:R-:W-:Y:S01]  /*5990*/  UMOV UR11, 0xc0000010 ;  /* 0xc0000010000b7882 */ /* 0x000fe20000000000 */
[----:B------:R-:W-:Y:S01]  /*59a0*/  UIADD3 UR8, UR6, 0x80, URZ ;  /* 0x0000008006087890 */ /* 0x000fe2000fffe03f */
[----:B------:R-:W-:-:S02]  /*59b0*/  FADD R44, R43, R44 ;  /* 0x0000002c2b2c7221 */ /* 0x000fc40000000000 */
[----:B------:R-:W-:Y:S02]  /*59c0*/  @!P4 FMUL R75, R75, 0.5 ;  /* 0x3f0000004b4bc820 */ /* 0x000fe40000400000 */
[----:B------:R-:W-:Y:S02]  /*59d0*/  FADD R45, R44, R45 ;  /* 0x0000002d2c2d7221 */ /* 0x000fe40000000000 */
[----:B------:R-:W2:Y:S01]  /*59e0*/  MUFU.EX2 R11, R75 ;  /* 0x0000004b000b7308 */ /* 0x000ea20000000800 */
[----:B------:R-:W-:Y:S01]  /*59f0*/  @!P6 FMUL R100, R100, 0.5 ;  /* 0x3f0000006464e820 */ /* 0x000fe20000400000 */
[----:B-1----:R-:W-:Y:S01]  /*5a00*/  @!P5 FMUL R67, R67, R67 ;  /* 0x000000434343d220 */ /* 0x002fe20000400000 */
[----:B------:R-:W-:Y:S01]  /*5a10*/  FSETP.GEU.AND P5, PT, R71, -126, PT ;  /* 0xc2fc00004700780b */ /* 0x000fe20003fae000 */
[----:B------:R-:W-:-:S12]  /*5a20*/  FADD R46, R45, R46 ;  /* 0x0000002e2d2e7221 */ /* 0x000fd80000000000 */
[----:B------:R-:W-:Y:S01]  /*5a30*/  @!P5 FMUL R71, R71, 0.5 ;  /* 0x3f0000004747d820 */ /* 0x000fe20000400000 */
[----:B--2---:R-:W-:Y:S01]  /*5a40*/  @!P4 FMUL R11, R11, R11 ;  /* 0x0000000b0b0bc220 */ /* 0x004fe20000400000 */
[----:B------:R-:W-:Y:S01]  /*5a50*/  FSETP.GEU.AND P4, PT, R73, -126, PT ;  /* 0xc2fc00004900780b */ /* 0x000fe20003f8e000 */
[----:B------:R-:W-:Y:S02]  /*5a60*/  WARPGROUP.DEPBAR.LE gsb0, 0x0 ;  /* 0x00008000000079c5 */ /* 0x000fe40000010000 */
[----:B------:R-:W-:Y:S01]  /*5a70*/  FFMA R26, R64, UR20, -R20 ;  /* 0x00000014401a7c23 */ /* 0x000fe20008000814 */
[----:B------:R-:W-:Y:S01]  /*5a80*/  F2FP.F16.F32.PACK_AB R25, R50, R47 ;  /* 0x0000002f3219723e */ /* 0x000fe200000000ff */
[----:B------:R-:W1:Y:S01]  /*5a90*/  MUFU.EX2 R64, R100 ;  /* 0x0000006400407308 */ /* 0x000e620000000800 */
[----:B------:R-:W-:-:S07]  /*5aa0*/  F2FP.F16.F32.PACK_AB R27, R49, R48 ;  /* 0x00000030311b723e */ /* 0x000fce00000000ff */
[----:B------:R-:W-:Y:S01]  /*5ab0*/  @!P4 FMUL R73, R73, 0.5 ;  /* 0x3f0000004949c820 */ /* 0x000fe20000400000 */
[----:B------:R-:W-:Y:S02]  /*5ac0*/  FSETP.GEU.AND P3, PT, R26, -126, PT ;  /* 0xc2fc00001a00780b */ /* 0x000fe40003f6e000 */
[----:B------:R-:W-:Y:S01]  /*5ad0*/  F2FP.F16.F32.PACK_AB R24, R54, R51 ;  /* 0x000000333618723e */ /* 0x000fe200000000ff */
[----:B------:R-:W-:Y:S01]  /*5ae0*/  FADD R51, R46, R51 ;  /* 0x000000332e337221 */ /* 0x000fe20000000000 */
[----:B------:R-:W2:Y:S03]  /*5af0*/  MUFU.EX2 R100, R71 ;  /* 0x0000004700647308 */ /* 0x000ea60000000800 */
[----:B------:R-:W-:-:S06]  /*5b00*/  FADD R51, R51, R54 ;  /* 0x0000003633337221 */ /* 0x000fcc0000000000 */
[----:B------:R-:W-:Y:S01]  /*5b10*/  @!P3 FMUL R26, R26, 0.5 ;  /* 0x3f0000001a1ab820 */ /* 0x000fe20000400000 */
[----:B-1----:R-:W-:Y:S01]  /*5b20*/  @!P6 FMUL R64, R64, R64 ;  /* 0x000000404040e220 */ /* 0x002fe20000400000 */
[----:B------:R-:W-:Y:S01]  /*5b30*/  FSETP.GEU.AND P6, PT, R69, -126, PT ;  /* 0xc2fc00004500780b */ /* 0x000fe20003fce000 */
[----:B------:R-:W1:Y:S01]  /*5b40*/  MUFU.EX2 R28, R73 ;  /* 0x00000049001c7308 */ /* 0x000e620000000800 */
[----:B--2---:R-:W-:Y:S01]  /*5b50*/  @!P5 FMUL R100, R100, R100 ;  /* 0x000000646464d220 */ /* 0x004fe20000400000 */
[----:B------:R-:W-:-:S06]  /*5b60*/  FSETP.GEU.AND P5, PT, R78, -126, PT ;  /* 0xc2fc00004e00780b */ /* 0x000fcc0003fae000 */
[----:B------:R2:W3:Y:S04]  /*5b70*/  MUFU.EX2 R65, R26 ;  /* 0x0000001a00417308 */ /* 0x0004e80000000800 */
[----:B------:R-:W-:Y:S01]  /*5b80*/  @!P6 FMUL R69, R69, 0.5 ;  /* 0x3f0000004545e820 */ /* 0x000fe20000400000 */
[----:B--2---:R-:W-:-:S05]  /*5b90*/  F2FP.F16.F32.PACK_AB R26, R53, R58 ;  /* 0x0000003a351a723e */ /* 0x004fca00000000ff */
[----:B------:R-:W2:Y:S01]  /*5ba0*/  MUFU.EX2 R69, R69 ;  /* 0x0000004500457308 */ /* 0x000ea20000000800 */
[----:B-1----:R-:W-:Y:S01]  /*5bb0*/  @!P4 FMUL R28, R28, R28 ;  /* 0x0000001c1c1cc220 */ /* 0x002fe20000400000 */
[----:B------:R-:W-:Y:S01]  /*5bc0*/  @!P5 FMUL R78, R78, 0.5 ;  /* 0x3f0000004e4ed820 */ /* 0x000fe20000400000 */
[----:B------:R-:W-:Y:S01]  /*5bd0*/  WARPGROUP.ARRIVE ;  /* 0x00000000000079c5 */ /* 0x000fe20000000000 */
[----:B------:R-:W-:Y:S01]  /*5be0*/  FSETP.GEU.AND P4, PT, R83, -126, PT ;  /* 0xc2fc00005300780b */ /* 0x000fe20003f8e000 */
[----:B------:R-:W-:Y:S01]  /*5bf0*/  FADD R58, R51, R58 ;  /* 0x0000003a333a7221 */ /* 0x000fe20000000000 */
[----:B---3--:R-:W-:Y:S01]  /*5c00*/  @!P3 FMUL R65, R65, R65 ;  /* 0x000000414141b220 */ /* 0x008fe20000400000 */
[----:B------:R-:W-:Y:S02]  /*5c10*/  FSETP.GEU.AND P3, PT, R74, -126, PT ;  /* 0xc2fc00004a00780b */ /* 0x000fe40003f6e000 */
[----:B------:R-:W-:Y:S01]  /*5c20*/  HGMMA.64x16x16.F32 R88, R24, gdesc[UR8].tnspB, R88, gsb0 ;  /* 0x4020000818587df0 */ /* 0x000fe20008000858 */
[----:B------:R-:W-:Y:S01]  /*5c30*/  UMOV UR10, UR8 ;  /* 0x00000008000a7c82 */ /* 0x000fe20008000000 */
[----:B------:R-:W-:Y:S01]  /*5c40*/  UMOV UR11, 0xc0000010 ;  /* 0xc0000010000b7882 */ /* 0x000fe20000000000 */
[----:B------:R-:W-:Y:S01]  /*5c50*/  UIADD3 UR8, UR6, 0xa0, URZ ;  /* 0x000000a006087890 */ /* 0x000fe2000fffe03f */
[----:B------:R-:W1:Y:S01]  /*5c60*/  MUFU.EX2 R13, R78 ;  /* 0x0000004e000d7308 */ /* 0x000e620000000800 */
[----:B------:R-:W-:Y:S01]  /*5c70*/  FADD R58, R58, R53 ;  /* 0x000000353a3a7221 */ /* 0x000fe20000000000 */
[----:B--2---:R-:W-:Y:S01]  /*5c80*/  @!P6 FMUL R69, R69, R69 ;  /* 0x000000454545e220 */ /* 0x004fe20000400000 */
[----:B------:R-:W-:Y:S01]  /*5c90*/  FSETP.GEU.AND P6, PT, R79, -126, PT ;  /* 0xc2fc00004f00780b */ /* 0x000fe20003fce000 */
[----:B------:R-:W-:-:S03]  /*5ca0*/  @!P4 FMUL R83, R83, 0.5 ;  /* 0x3f0000005353c820 */ /* 0x000fc60000400000 */
[----:B------:R-:W-:Y:S01]  /*5cb0*/  @!P3 FMUL R74, R74, 0.5 ;  /* 0x3f0000004a4ab820 */ /* 0x000fe20000400000 */
[----:B------:R-:W2:Y:S01]  /*5cc0*/  MUFU.EX2 R32, R83 ;  /* 0x0000005300207308 */ /* 0x000ea20000000800 */
[----:B-1----:R-:W-:-:S07]  /*5cd0*/  @!P5 FMUL R13, R13, R13 ;  /* 0x0000000d0d0dd220 */ /* 0x002fce0000400000 */
[----:B------:R-:W-:Y:S01]  /*5ce0*/  @!P6 FMUL R79, R79, 0.5 ;  /* 0x3f0000004f4fe820 */ /* 0x000fe20000400000 */
[----:B------:R-:W1:Y:S01]  /*5cf0*/  MUFU.EX2 R70, R74 ;  /* 0x0000004a00467308 */ /* 0x000e620000000800 */
[----:B--2---:R-:W-:Y:S01]  /*5d00*/  @!P4 FMUL R32, R32, R32 ;  /* 0x000000202020c220 */ /* 0x004fe20000400000 */
[----:B------:R-:W-:Y:S01]  /*5d10*/  FSETP.GEU.AND P4, PT, R81, -126, PT ;  /* 0xc2fc00005100780b */ /* 0x000fe20003f8e000 */
[----:B-1----:R-:W-:Y:S01]  /*5d20*/  @!P3 FMUL R70, R70, R70 ;  /* 0x000000464646b220 */ /* 0x002fe20000400000 */
[----:B------:R-:W-:Y:S01]  /*5d30*/  FSETP.GEU.AND P3, PT, R72, -126, PT ;  /* 0xc2fc00004800780b */ /* 0x000fe20003f6e000 */
[----:B------:R-:W-:Y:S02]  /*5d40*/  WARPGROUP.DEPBAR.LE gsb0, 0x0 ;  /* 0x00008000000079c5 */ /* 0x000fe40000010000 */
[----:B------:R-:W-:-:S08]  /*5d50*/  F2FP.F16.F32.PACK_AB R25, R55, R52 ;  /* 0x000000343719723e */ /* 0x000fd000000000ff */
[----:B------:R-:W-:Y:S01]  /*5d60*/  @!P4 FMUL R81, R81, 0.5 ;  /* 0x3f0000005151c820 */ /* 0x000fe20000400000 */
[----:B------:R-:W-:Y:S02]  /*5d70*/  F2FP.F16.F32.PACK_AB R27, R57, R56 ;  /* 0x00000038391b723e */ /* 0x000fe400000000ff */
[----:B------:R-:W-:Y:S01]  /*5d80*/  F2FP.F16.F32.PACK_AB R24, R60, R59 ;  /* 0x0000003b3c18723e */ /* 0x000fe200000000ff */
[----:B------:R-:W-:Y:S01]  /*5d90*/  FADD R59, R58, R59 ;  /* 0x0000003b3a3b7221 */ /* 0x000fe20000000000 */
[----:B------:R-:W-:Y:S01]  /*5da0*/  F2FP.F16.F32.PACK_AB R26, R62, R61 ;  /* 0x0000003d3e1a723e */ /* 0x000fe200000000ff */
[----:B------:R-:W1:Y:S02]  /*5db0*/  MUFU.EX2 R81, R81 ;  /* 0x0000005100517308 */ /* 0x000e640000000800 */
[----:B------:R-:W-:Y:S01]  /*5dc0*/  FADD R60, R59, R60 ;  /* 0x0000003c3b3c7221 */ /* 0x000fe20000000000 */
[----:B------:R-:W-:Y:S01]  /*5dd0*/  WARPGROUP.ARRIVE ;  /* 0x00000000000079c5 */ /* 0x000fe20000000000 */
[----:B------:R-:W-:-:S02]  /*5de0*/  @!P3 FMUL R72, R72, 0.5 ;  /* 0x3f0000004848b820 */ /* 0x000fc40000400000 */
[----:B------:R-:W-:-:S03]  /*5df0*/  FADD R61, R60, R61 ;  /* 0x0000003d3c3d7221 */ /* 0x000fc60000000000 */
[----:B------:R-:W-:Y:S01]  /*5e00*/  HGMMA.64x16x16.F32 R88, R24, gdesc[UR8].tnspB, R88, gsb0 ;  /* 0x4020000818587df0 */ /* 0x000fe20008000858 */
[----:B------:R-:W-:Y:S01]  /*5e10*/  UMOV UR10, UR8 ;  /* 0x00000008000a7c82 */ /* 0x000fe20008000000 */
[----:B------:R-:W-:Y:S01]  /*5e20*/  UMOV UR11, 0xc0000010 ;  /* 0xc0000010000b7882 */ /* 0x000fe20000000000 */
[----:B------:R-:W-:Y:S01]  /*5e30*/  UIADD3 UR8, UR6, 0xc0, URZ ;  /* 0x000000c006087890 */ /* 0x000fe2000fffe03f */
[----:B------:R-:W-:Y:S01]  /*5e40*/  FADD R62, R61, R62 ;  /* 0x0000003e3d3e7221 */ /* 0x000fe20000000000 */
[----:B------:R-:W-:Y:S01]  /*5e50*/  UIADD3 UR6, UR6, 0xe0, URZ ;  /* 0x000000e006067890 */ /* 0x000fe2000fffe03f */
[----:B-1----:R-:W-:Y:S01]  /*5e60*/  @!P4 FMUL R81, R81, R81 ;  /* 0x000000515151c220 */ /* 0x002fe20000400000 */
[----:B------:R-:W-:-:S04]  /*5e70*/  ISETP.NE.AND P4, PT, R15, 0x4, PT ;  /* 0x000000040f00780c */ /* 0x000fc80003f85270 */
[----:B------:R-:W-:Y:S01]  /*5e80*/  SEL R15, R15, RZ, P4 ;  /* 0x000000ff0f0f7207 */ /* 0x000fe20002000000 */
[----:B------:R-:W-:Y:S02]  /*5e90*/  WARPGROUP.DEPBAR.LE gsb0, 0x0 ;  /* 0x00008000000079c5 */ /* 0x000fe40000010000 */
[----:B------:R-:W-:Y:S01]  /*5ea0*/  FADD R24, R21, R22 ;  /* 0x0000001615187221 */ /* 0x000fe20000000000 */
[----:B------:R-:W-:Y:S01]  /*5eb0*/  F2FP.F16.F32.PACK_AB R25, R66, R63 ;  /* 0x0000003f4219723e */ /* 0x000fe200000000ff */
[----:B------:R-:W1:Y:S01]  /*5ec0*/  MUFU.EX2 R22, R79 ;  /* 0x0000004f00167308 */ /* 0x000e620000000800 */
[----:B------:R-:W-:Y:S01]  /*5ed0*/  F2FP.F16.F32.PACK_AB R27, R64, R67 ;  /* 0x00000043401b723e */ /* 0x000fe200000000ff */
[----:B------:R-:W-:Y:S01]  /*5ee0*/  FADD R24, R24, R23 ;  /* 0x0000001718187221 */ /* 0x000fe20000000000 */
[----:B------:R-:W-:Y:S01]  /*5ef0*/  F2FP.F16.F32.PACK_AB R26, R69, R100 ;  /* 0x00000064451a723e */ /* 0x000fe200000000ff */
[--C-:B------:R-:W-:Y:S01]  /*5f00*/  FFMA R23, R76, UR20, -R20.reuse ;  /* 0x000000144c177c23 */ /* 0x100fe20008000814 */
[----:B------:R-:W-:Y:S01]  /*5f10*/  FFMA R20, R85, UR20, -R20 ;  /* 0x0000001455147c23 */ /* 0x000fe20008000814 */
[----:B------:R-:W-:Y:S01]  /*5f20*/  FADD R31, R24, R31 ;  /* 0x0000001f181f7221 */ /* 0x000fe20000000000 */
[----:B------:R-:W-:Y:S01]  /*5f30*/  F2FP.F16.F32.PACK_AB R24, R68, R65 ;  /* 0x000000414418723e */ /* 0x000fe200000000ff */
[----:B------:R-:W2:Y:S01]  /*5f40*/  MUFU.EX2 R21, R72 ;  /* 0x0000004800157308 */ /* 0x000ea20000000800 */
[----:B------:R-:W-:Y:S01]  /*5f50*/  FSETP.GEU.AND P5, PT, R23, -126, PT ;  /* 0xc2fc00001700780b */ /* 0x000fe20003fae000 */
[----:B------:R-:W-:Y:S01]  /*5f60*/  FADD R38, R31, R38 ;  /* 0x000000261f267221 */ /* 0x000fe20000000000 */
[----:B------:R-:W-:Y:S01]  /*5f70*/  WARPGROUP.ARRIVE ;  /* 0x00000000000079c5 */ /* 0x000fe20000000000 */
[----:B------:R-:W-:-:S02]  /*5f80*/  FADD R65, R62, R65 ;  /* 0x000000413e417221 */ /* 0x000fc40000000000 */
[----:B------:R-:W-:Y:S02]  /*5f90*/  FADD R35, R38, R35 ;  /* 0x0000002326237221 */ /* 0x000fe40000000000 */
[----:B------:R-:W-:Y:S01]  /*5fa0*/  FADD R65, R65, R68 ;  /* 0x0000004441417221 */ /* 0x000fe20000000000 */
[----:B------:R-:W-:Y:S01]  /*5fb0*/  HGMMA.64x16x16.F32 R88, R24, gdesc[UR8].tnspB, R88, gsb0 ;  /* 0x4020000818587df0 */ /* 0x000fe20008000858 */
[----:B-1----:R-:W-:Y:S01]  /*5fc0*/  @!P6 FMUL R22, R22, R22 ;  /* 0x000000161616e220 */ /* 0x002fe20000400000 */
[----:B------:R-:W-:Y:S01]  /*5fd0*/  FSETP.GEU.AND P6, PT, R77, -126, PT ;  /* 0xc2fc00004d00780b */ /* 0x000fe20003fce000 */
[----:B------:R-:W-:Y:S01]  /*5fe0*/  UMOV UR10, UR8 ;  /* 0x00000008000a7c82 */ /* 0x000fe20008000000 */
[----:B------:R-:W-:Y:S01]  /*5ff0*/  UMOV UR11, 0xc0000010 ;  /* 0xc0000010000b7882 */ /* 0x000fe20000000000 */
[----:B------:R-:W-:Y:S01]  /*6000*/  @!P5 FMUL R23, R23, 0.5 ;  /* 0x3f0000001717d820 */ /* 0x000fe20000400000 */
[----:B------:R-:W-:Y:S01]  /*6010*/  FADD R100, R65, R100 ;  /* 0x0000006441647221 */ /* 0x000fe20000000000 */
[----:B--2---:R-:W-:Y:S01]  /*6020*/  @!P3 FMUL R21, R21, R21 ;  /* 0x000000151515b220 */ /* 0x004fe20000400000 */
[----:B------:R-:W-:-:S02]  /*6030*/  FSETP.GEU.AND P3, PT, R29, -126, PT ;  /* 0xc2fc00001d00780b */ /* 0x000fc40003f6e000 */
[----:B------:R-:W-:Y:S01]  /*6040*/  FADD R100, R100, R69 ;  /* 0x0000004564647221 */ /* 0x000fe20000000000 */
[----:B------:R-:W1:Y:S04]  /*6050*/  MUFU.EX2 R23, R23 ;  /* 0x0000001700177308 */ /* 0x000e680000000800 */
[----:B------:R-:W-:-:S06]  /*6060*/  @!P6 FMUL R77, R77, 0.5 ;  /* 0x3f0000004d4de820 */ /* 0x000fcc0000400000 */
[----:B------:R-:W-:Y:S01]  /*6070*/  @!P3 FMUL R29, R29, 0.5 ;  /* 0x3f0000001d1db820 */ /* 0x000fe20000400000 */
[----:B-1----:R-:W-:Y:S01]  /*6080*/  @!P5 FMUL R23, R23, R23 ;  /* 0x000000171717d220 */ /* 0x002fe20000400000 */
[----:B------:R-:W-:-:S04]  /*6090*/  FSETP.GEU.AND P5, PT, R86, -126, PT ;  /* 0xc2fc00005600780b */ /* 0x000fc80003fae000 */
[----:B------:R-:W1:Y:S01]  /*60a0*/  MUFU.EX2 R29, R29 ;  /* 0x0000001d001d7308 */ /* 0x000e620000000800 */
[----:B------:R-:W-:Y:S02]  /*60b0*/  WARPGROUP.DEPBAR.LE gsb0, 0x0 ;  /* 0x00008000000079c5 */ /* 0x000fe40000010000 */
[----:B------:R-:W-:-:S06]  /*60c0*/  FADD R24, R35, R30 ;  /* 0x0000001e23187221 */ /* 0x000fcc0000000000 */
[----:B------:R-:W-:Y:S01]  /*60d0*/  @!P5 FMUL R86, R86, 0.5 ;  /* 0x3f0000005656d820 */ /* 0x000fe20000400000 */
[----:B------:R-:W2:Y:S01]  /*60e0*/  MUFU.EX2 R30, R77 ;  /* 0x0000004d001e7308 */ /* 0x000ea20000000800 */
[----:B------:R-:W-:Y:S01]  /*60f0*/  F2FP.F16.F32.PACK_AB R25, R11, R70 ;  /* 0x000000460b19723e */ /* 0x000fe200000000ff */
[----:B------:R-:W-:Y:S01]  /*6100*/  FADD R37, R24, R37 ;  /* 0x0000002518257221 */ /* 0x000fe20000000000 */
[----:B------:R-:W-:Y:S01]  /*6110*/  F2FP.F16.F32.PACK_AB R27, R22, R13 ;  /* 0x0000000d161b723e */ /* 0x000fe200000000ff */
[----:B-1----:R-:W-:Y:S01]  /*6120*/  @!P3 FMUL R29, R29, R29 ;  /* 0x0000001d1d1db220 */ /* 0x002fe20000400000 */
[----:B------:R-:W-:Y:S01]  /*6130*/  F2FP.F16.F32.PACK_AB R24, R28, R21 ;  /* 0x000000151c18723e */ /* 0x000fe200000000ff */
[----:B------:R-:W-:Y:S01]  /*6140*/  FADD R37, R37, R42 ;  /* 0x0000002a25257221 */ /* 0x000fe20000000000 */
[----:B------:R-:W-:Y:S01]  /*6150*/  FSETP.GEU.AND P3, PT, R80, -126, PT ;  /* 0xc2fc00005000780b */ /* 0x000fe20003f6e000 */
[----:B------:R-:W1:Y:S01]  /*6160*/  MUFU.EX2 R86, R86 ;  /* 0x0000005600567308 */ /* 0x000e620000000800 */
[----:B------:R-:W-:Y:S01]  /*6170*/  FADD R21, R100, R21 ;  /* 0x0000001564157221 */ /* 0x000fe20000000000 */
[----:B------:R-:W-:-:S03]  /*6180*/  FADD R40, R37, R40 ;  /* 0x0000002825287221 */ /* 0x000fc60000000000 */
[----:B------:R-:W-:Y:S01]  /*6190*/  FADD R28, R21, R28 ;  /* 0x0000001c151c7221 */ /* 0x000fe20000000000 */
[----:B------:R-:W-:Y:S01]  /*61a0*/  FADD R40, R40, R41 ;  /* 0x0000002928287221 */ /* 0x000fe20000000000 */
[----:B--2---:R-:W-:Y:S01]  /*61b0*/  @!P6 FMUL R30, R30, R30 ;  /* 0x0000001e1e1ee220 */ /* 0x004fe20000400000 */
[----:B------:R-:W-:Y:S02]  /*61c0*/  FSETP.GEU.AND P6, PT, R19, -126, PT ;  /* 0xc2fc00001300780b */ /* 0x000fe40003fce000 */
[----:B------:R-:W-:Y:S02]  /*61d0*/  FADD R47, R40, R47 ;  /* 0x0000002f282f7221 */ /* 0x000fe40000000000 */
[----:B------:R-:W-:Y:S01]  /*61e0*/  @!P3 FMUL R80, R80, 0.5 ;  /* 0x3f0000005050b820 */ /* 0x000fe20000400000 */
[----:B------:R-:W-:Y:S01]  /*61f0*/  F2FP.F16.F32.PACK_AB R26, R30, R23 ;  /* 0x000000171e1a723e */ /* 0x000fe200000000ff */
[----:B------:R-:W-:Y:S01]  /*6200*/  FADD R47, R47, R50 ;  /* 0x000000322f2f7221 */ /* 0x000fe20000000000 */
[----:B------:R-:W-:Y:S01]  /*6210*/  FADD R23, R28, R23 ;  /* 0x000000171c177221 */ /* 0x000fe20000000000 */
[----:B-1----:R-:W-:Y:S01]  /*6220*/  @!P5 FMUL R86, R86, R86 ;  /* 0x000000565656d220 */ /* 0x002fe20000400000 */
[----:B------:R-:W-:Y:S01]  /*6230*/  WARPGROUP.ARRIVE ;  /* 0x00000000000079c5 */ /* 0x000fe20000000000 */
[----:B------:R-:W-:Y:S01]  /*6240*/  FSETP.GEU.AND P5, PT, R20, -126, PT ;  /* 0xc2fc00001400780b */ /* 0x000fe20003fae000 */
[----:B------:R-:W1:Y:S01]  /*6250*/  MUFU.EX2 R80, R80 ;  /* 0x0000005000507308 */ /* 0x000e620000000800 */
[----:B------:R-:W-:Y:S01]  /*6260*/  FADD R48, R47, R48 ;  /* 0x000000302f307221 */ /* 0x000fe20000000000 */
[----:B------:R-:W-:Y:S01]  /*6270*/  FADD R23, R23, R30 ;  /* 0x0000001e17177221 */ /* 0x000fe20000000000 */
[----:B------:R-:W-:Y:S01]  /*6280*/  @!P6 FMUL R19, R19, 0.5 ;  /* 0x3f0000001313e820 */ /* 0x000fe20000400000 */
[----:B------:R-:W-:Y:S01]  /*6290*/  HGMMA.64x16x16.F32 R88, R24, gdesc[UR8].tnspB, R88, gsb0 ;  /* 0x4020000818587df0 */ /* 0x000fe20008000858 */
[----:B------:R-:W-:-:S04]  /*62a0*/  FADD R49, R48, R49 ;  /* 0x0000003130317221 */ /* 0x000fc80000000000 */
[----:B------:R-:W2:Y:S01]  /*62b0*/  MUFU.EX2 R19, R19 ;  /* 0x0000001300137308 */ /* 0x000ea20000000800 */
[----:B------:R-:W-:Y:S02]  /*62c0*/  FADD R52, R49, R52 ;  /* 0x0000003431347221 */ /* 0x000fe40000000000 */
[----:B------:R-:W-:Y:S02]  /*62d0*/  @!P5 FMUL R20, R20, 0.5 ;  /* 0x3f0000001414d820 */ /* 0x000fe40000400000 */
[----:B------:R-:W-:Y:S01]  /*62e0*/  FADD R55, R52, R55 ;  /* 0x0000003734377221 */ /* 0x000fe20000000000 */
[----:B-1----:R-:W-:-:S03]  /*62f0*/  @!P3 FMUL R80, R80, R80 ;  /* 0x000000505050b220 */ /* 0x002fc60000400000 */
[----:B------:R-:W1:Y:S01]  /*6300*/  MUFU.EX2 R20, R20 ;  /* 0x0000001400147308 */ /* 0x000e620000000800 */
[----:B------:R-:W-:Y:S01]  /*6310*/  FADD R56, R55, R56 ;  /* 0x0000003837387221 */ /* 0x000fe20000000000 */
[----:B------:R-:W-:Y:S01]  /*6320*/  ISETP.NE.AND P3, PT, R5, 0x4, PT ;  /* 0x000000040500780c */ /* 0x000fe20003f65270 */
[----:B------:R-:W-:Y:S02]  /*6330*/  FADD R23, R23, R80 ;  /* 0x0000005017177221 */ /* 0x000fe40000000000 */
[----:B------:R-:W-:Y:S01]  /*6340*/  FADD R56, R56, R57 ;  /* 0x0000003938387221 */ /* 0x000fe20000000000 */
[----:B------:R-:W-:Y:S01]  /*6350*/  SEL R5, R5, RZ, P3 ;  /* 0x000000ff05057207 */ /* 0x000fe20001800000 */
[----:B------:R-:W-:Y:S01]  /*6360*/  FADD R23, R23, R81 ;  /* 0x0000005117177221 */ /* 0x000fe20000000000 */
[----:B--2---:R-:W-:Y:S01]  /*6370*/  @!P6 FMUL R19, R19, R19 ;  /* 0x000000131313e220 */ /* 0x004fe20000400000 */
[----:B------:R-:W-:Y:S01]  /*6380*/  FSETP.GEU.AND P6, PT, R84, -126, PT ;  /* 0xc2fc00005400780b */ /* 0x000fe20003fce000 */
[----:B------:R-:W-:-:S04]  /*6390*/  FADD R63, R56, R63 ;  /* 0x0000003f383f7221 */ /* 0x000fc80000000000 */
[----:B------:R-:W-:Y:S01]  /*63a0*/  FADD R66, R63, R66 ;  /* 0x000000423f427221 */ /* 0x000fe20000000000 */
[----:B-1----:R-:W-:-:S03]  /*63b0*/  @!P5 FMUL R20, R20, R20 ;  /* 0x000000141414d220 */ /* 0x002fc60000400000 */
[----:B------:R-:W-:-:S04]  /*63c0*/  FADD R67, R66, R67 ;  /* 0x0000004342437221 */ /* 0x000fc80000000000 */
[----:B------:R-:W-:Y:S01]  /*63d0*/  @!P6 FMUL R84, R84, 0.5 ;  /* 0x3f0000005454e820 */ /* 0x000fe20000400000 */
[----:B------:R-:W-:-:S04]  /*63e0*/  FADD R67, R67, R64 ;  /* 0x0000004043437221 */ /* 0x000fc80000000000 */
[----:B------:R-:W-:Y:S01]  /*63f0*/  FADD R70, R67, R70 ;  /* 0x0000004643467221 */ /* 0x000fe20000000000 */
[----:B------:R-:W1:Y:S01]  /*6400*/  MUFU.EX2 R84, R84 ;  /* 0x0000005400547308 */ /* 0x000e620000000800 */
[----:B------:R-:W-:Y:S02]  /*6410*/  WARPGROUP.DEPBAR.LE gsb0, 0x0 ;  /* 0x00008000000079c5 */ /* 0x000fe40000010000 */
[----:B------:R-:W-:Y:S01]  /*6420*/  F2FP.F16.F32.PACK_AB R25, R32, R29 ;  /* 0x0000001d2019723e */ /* 0x000fe200000000ff */
[----:B------:R-:W-:Y:S01]  /*6430*/  FADD R70, R70, R11 ;  /* 0x0000000b46467221 */ /* 0x000fe20000000000 */
[----:B------:R-:W-:Y:S01]  /*6440*/  F2FP.F16.F32.PACK_AB R27, R19, R86 ;  /* 0x00000056131b723e */ /* 0x000fe200000000ff */
[----:B------:R-:W-:Y:S01]  /*6450*/  IMAD R11, R5, 0x8, R12 ;  /* 0x00000008050b7824 */ /* 0x000fe200078e020c */
[----:B------:R-:W-:Y:S01]  /*6460*/  F2FP.F16.F32.PACK_AB R24, R81, R80 ;  /* 0x000000505118723e */ /* 0x000fe200000000ff */
[----:B------:R-:W-:Y:S01]  /*6470*/  FADD R13, R70, R13 ;  /* 0x0000000d460d7221 */ /* 0x000fe20000000000 */
[----:B------:R-:W-:-:S02]  /*6480*/  VIADD R5, R5, 0x1 ;  /* 0x0000000105057836 */ /* 0x000fc40000000000 */
[----:B------:R-:W-:Y:S01]  /*6490*/  PRMT R11, RZ, 0x654, R11 ;  /* 0x00000654ff0b7816 */ /* 0x000fe2000000000b */
[----:B------:R-:W-:Y:S02]  /*64a0*/  FADD R22, R13, R22 ;  /* 0x000000160d167221 */ /* 0x000fe40000000000 */
[C---:B------:R-:W-:Y:S02]  /*64b0*/  ISETP.NE.AND P3, PT, R5.reuse, 0x4, PT ;  /* 0x000000040500780c */ /* 0x040fe40003f65270 */
[----:B------:R-:W-:Y:S01]  /*64c0*/  FADD R29, R22, R29 ;  /* 0x0000001d161d7221 */ /* 0x000fe20000000000 */
[----:B-1----:R-:W-:Y:S01]  /*64d0*/  @!P6 FMUL R84, R84, R84 ;  /* 0x000000545454e220 */ /* 0x002fe20000400000 */
[----:B------:R-:W-:Y:S02]  /*64e0*/  SEL R5, R5, RZ, P3 ;  /* 0x000000ff05057207 */ /* 0x000fe40001800000 */
[----:B------:R-:W-:Y:S01]  /*64f0*/  FADD R29, R29, R32 ;  /* 0x000000201d1d7221 */ /* 0x000fe20000000000 */
[----:B------:R-:W-:Y:S01]  /*6500*/  FADD R23, R23, R84 ;  /* 0x0000005417177221 */ /* 0x000fe20000000000 */
[----:B------:R-:W-:-:S02]  /*6510*/  F2FP.F16.F32.PACK_AB R26, R20, R84 ;  /* 0x00000054141a723e */ /* 0x000fc400000000ff */
[----:B------:R-:W-:Y:S01]  /*6520*/  FADD R29, R29, R86 ;  /* 0x000000561d1d7221 */ /* 0x000fe20000000000 */
[----:B------:R-:W-:Y:S01]  /*6530*/  FADD R13, R23, R20 ;  /* 0x00000014170d7221 */ /* 0x000fe20000000000 */
[----:B------:R-:W-:-:S06]  /*6540*/  WARPGROUP.ARRIVE ;  /* 0x00000000000079c5 */ /* 0x000fcc0000000000 */
[----:B------:R-:W-:Y:S03]  /*6550*/  HGMMA.64x16x16.F32 R88, R24, gdesc[UR4].tnspB, R88, gsb0 ;  /* 0x4020000418587df0 */ /* 0x000fe60008000858 */
[----:B------:R-:W-:Y:S02]  /*6560*/  WARPGROUP.DEPBAR.LE gsb0, 0x0 ;  /* 0x00008000000079c5 */ /* 0x000fe40000010000 */
[----:B------:R1:W-:Y:S02]  /*6570*/  SYNCS.ARRIVE.TRANS64.RED.A1T0 RZ, [R11+URZ], RZ ;  /* 0x000000ff0bff79a7 */ /* 0x0003e4000810043f */
[----:B-1----:R-:W-:-:S04]  /*6580*/  SEL R11, RZ, 0x1, P4 ;  /* 0x00000001ff0b7807 */ /* 0x002fc80002000000 */
[----:B------:R-:W-:Y:S01]  /*6590*/  LOP3.LUT R0, R0, R11, RZ, 0x3c, !PT ;  /* 0x0000000b00007212 */ /* 0x000fe200078e3cff */
[----:B------:R-:W-:Y:S01]  /*65a0*/  FADD R11, R29, R19 ;  /* 0x000000131d0b7221 */ /* 0x000fe20000000000 */
[----:B------:R-:W-:Y:S06]  /*65b0*/  @P2 BRA `(.L_x_31) ;  /* 0x0000000000982947 */ /* 0x000fec0003800000 */
[----:B------:R-:W-:Y:S01]  /*65c0*/  ISETP.LT.OR P2, PT, R6, 0x1, !P0 ;  /* 0x000000010600780c */ /* 0x000fe20004741670 */
[----:B------:R-:W-:-:S12]  /*65d0*/  BSSY B0, `(.L_x_32) ;  /* 0x0000023000007945 */ /* 0x000fd80003800000 */
[----:B------:R-:W-:Y:S05]  /*65e0*/  @P2 BRA `(.L_x_33) ;  /* 0x0000000000842947 */ /* 0x000fea0003800000 */
[----:B------:R-:W-:Y:S01]  /*65f0*/  IMAD R19, R3, 0x8, R2 ;  /* 0x0000000803137824 */ /* 0x000fe200078e0202 */
[----:B------:R-:W-:Y:S02]  /*6600*/  SHF.L.U32 R20, R4, 0x1f, RZ ;  /* 0x0000001f04147819 */ /* 0x000fe400000006ff */
[----:B------:R-:W-:Y:S02]  /*6610*/  ISETP.NE.AND P3, PT, R9, RZ, PT ;  /* 0x000000ff0900720c */ /* 0x000fe40003f65270 */
[----:B------:R-:W1:Y:S02]  /*6620*/  SYNCS.PHASECHK.TRANS64.TRYWAIT P2, [R19+URZ+0x4820], R20 ;  /* 0x00482014130075a7 */ /* 0x000e64000804017f */
[----:B-1----:R-:W-:Y:S09]  /*6630*/  @!P2 BRA `(.L_x_34) ;  /* 0x0000004400b0a947 */ /* 0x002ff20003800000 */
.L_x_81:
[----:B------:R-:W-:Y:S05]  /*6640*/  @P3 BRA `(.L_x_35) ;  /* 0x0000000000143947 */ /* 0x000fea0003800000 */
[----:B------:R-:W-:Y:S01]  /*6650*/  ISETP.NE.AND P2, PT, R16, RZ, PT ;  /* 0x000000ff1000720c */ /* 0x000fe20003f45270 */
[----:B-1----:R-:W-:-:S04]  /*6660*/  IMAD.MOV.U32 R20, RZ, RZ, 0x1000 ;  /* 0x00001000ff147424 */ /* 0x002fc800078e00ff */
[----:B------:R2:W-:Y:S08]  /*6670*/  SYNCS.ARRIVE.TRANS64 RZ, [R19+URZ+0x4800], R20 ;  /* 0x0048001413ff79a7 */ /* 0x0005f0000800003f */
[----:B------:R-:W-:Y:S05]  /*6680*/  @!P2 BRA `(.L_x_35) ;  /* 0x000000000004a947 */ /* 0x000fea0003800000 */
[----:B------:R-:W-:Y:S01]  /*6690*/  BPT.TRAP 0x1 ;  /* 0x000000040000795c */ /* 0x000fe20000300000 */
.L_x_35:
[----:B-12---:R-:W-:Y:S01]  /*66a0*/  LEA R20, R3, R2, 0xc ;  /* 0x0000000203147211 */ /* 0x006fe200078e60ff */
        /* <DEDUP_REMOVED lines=8> */
[----:B------:R-:W-:Y:S01]  /*6730*/  UMOV UR12, UR36 ;  /* 0x00000024000c7c82 */ /* 0x000fe20008000000 */
[----:B------:R-:W-:Y:S01]  /*6740*/  UMOV UR13, UR37 ;  /* 0x00000025000d7c82 */ /* 0x000fe20008000000 */
[----:B------:R-:W-:-:S02]  /*6750*/  VIADD R3, R3, 0x1 ;  /* 0x0000000103037836 */ /* 0x000fc40000000000 */
[----:B------:R-:W-:Y:S02]  /*6760*/  VIADD R7, R7, 0x1 ;  /* 0x0000000107077836 */ /* 0x000fe40000000000 */
[----:B------:R-:W-:Y:S01]  /*6770*/  USHF.L.U32 UR11, UR11, 0x7, URZ ;  /* 0x000000070b0b7899 */ /* 0x000fe2000800063f */
[C---:B------:R-:W-:Y:S01]  /*6780*/  ISETP.NE.AND P2, PT, R3.reuse, 0x4, PT ;  /* 0x000000040300780c */ /* 0x040fe20003f45270 */
[----:B------:R-:W-:Y:S02]  /*6790*/  UIADD3 UR9, UR9, 0x4800, URZ ;  /* 0x0000480009097890 */ /* 0x000fe4000fffe03f */
[----:B------:R-:W-:Y:S01]  /*67a0*/  UIADD3 UR8, UR8, 0x800, URZ ;  /* 0x0000080008087890 */ /* 0x000fe2000fffe03f */
[----:B------:R-:W-:Y:S02]  /*67b0*/  SEL R19, RZ, 0x1, P2 ;  /* 0x00000001ff137807 */ /* 0x000fe40001000000 */
[----:B------:R-:W-:Y:S02]  /*67c0*/  SEL R3, R3, RZ, P2 ;  /* 0x000000ff03037207 */ /* 0x000fe40001000000 */
[----:B------:R-:W-:-:S04]  /*67d0*/  LOP3.LUT R4, R4, R19, RZ, 0x3c, !PT ;  /* 0x0000001304047212 */ /* 0x000fc800078e3cff */
[----:B------:R1:W-:Y:S02]  /*67e0*/  UTMALDG.4D [UR8], [UR6], desc[UR22] ;  /* 0x00001608060075b4 */ /* 0x0003e40008019000 */
[----:B-1----:R-:W-:Y:S01]  /*67f0*/  NOP ;  /* 0x0000000000007918 */ /* 0x002fe20000000000 */
.L_x_33:
[----:B------:R-:W-:Y:S05]  /*6800*/  BSYNC B0 ;  /* 0x0000000000007941 */ /* 0x000fea0003800000 */
.L_x_32:
[----:B------:R-:W-:-:S07]  /*6810*/  VIADD R6, R6, 0xffffffff ;  /* 0xffffffff06067836 */ /* 0x000fce0000000000 */
.L_x_31:
[----:B------:R-:W-:Y:S01]  /*6820*/  IADD3 R10, R10, 0x80, RZ ;  /* 0x000000800a0a7810 */ /* 0x000fe20007ffe0ff */
[----:B------:R-:W-:Y:S02]  /*6830*/  IMAD.MOV.U32 R19, RZ, RZ, R14 ;  /* 0x000000ffff137224 */ /* 0x000fe400078e000e */
[----:B------:R-:W-:Y:S01]  /*6840*/  IMAD.MOV.U32 R21, RZ, RZ, R18 ;  /* 0x000000ffff157224 */ /* 0x000fe200078e0012 */
[----:B------:R-:W-:Y:S06]  /*6850*/  @P1 BRA `(.L_x_36) ;  /* 0xffffffd400601947 */ /* 0x000fec000383ffff */
.L_x_24:
[----:B------:R-:W-:-:S13]  /*6860*/  ISETP.GE.AND P1, PT, R17, 0x1, PT ;  /* 0x000000011100780c */ /* 0x000fda0003f26270 */
[----:B------:R-:W-:Y:S05]  /*6870*/  @!P1 BRA `(.L_x_37) ;  /* 0x0000003000f09947 */ /* 0x000fea0003800000 */
[----:B------:R-:W1:Y:S01]  /*6880*/  S2R R16, SR_TID.X ;  /* 0x0000000000107919 */ /* 0x000e620000002100 */
[----:B------:R-:W-:Y:S01]  /*6890*/  IMAD.MOV.U32 R21, RZ, RZ, R14 ;  /* 0x000000ffff157224 */ /* 0x000fe200078e000e */
[----:B------:R-:W-:Y:S02]  /*68a0*/  MOV R20, R18 ;  /* 0x0000001200147202 */ /* 0x000fe40000000f00 */
[----:B-1----:R-:W-:-:S07]  /*68b0*/  LOP3.LUT R16, R16, 0x1f, RZ, 0xc0, !PT ;  /* 0x0000001f10107812 */ /* 0x002fce00078ec0ff */
.L_x_50:
[----:B------:R-:W-:Y:S01]  /*68c0*/  IMAD R19, R15, 0x8, R2 ;  /* 0x000000080f137824 */ /* 0x000fe200078e0202 */
[----:B------:R-:W-:-:S07]  /*68d0*/  SHF.L.U32 R14, R0, 0x1f, RZ ;  /* 0x0000001f000e7819 */ /* 0x000fce00000006ff */
[----:B------:R-:W-:Y:S05]  /*68e0*/  YIELD ;  /* 0x0000000000007946 */ /* 0x000fea0003800000 */
[----:B------:R-:W1:Y:S02]  /*68f0*/  SYNCS.PHASECHK.TRANS64.TRYWAIT P1, [R19+URZ+0x4800], R14 ;  /* 0x0048000e130075a7 */ /* 0x000e64000802017f */
[----:B-1----:R-:W-:Y:S05]  /*6900*/  @!P1 BRA `(.L_x_38) ;  /* 0x0000004400109947 */ /* 0x002fea0003800000 */
.L_x_82:
[----:B------:R-:W-:Y:S05]  /*6910*/  WARPSYNC.ALL ;  /* 0x0000000000007948 */ /* 0x000fea0003800000 */
[----:B-1----:R-:W-:Y:S01]  /*6920*/  IMAD.MOV.U32 R19, RZ, RZ, -0x3ffffff0 ;  /* 0xc0000010ff137424 */ /* 0x002fe200078e00ff */
[----:B------:R-:W-:Y:S01]  /*6930*/  LEA R18, R15, UR14, 0x8 ;  /* 0x0000000e0f127c11 */ /* 0x000fe2000f8e40ff */
[----:B------:R-:W-:Y:S01]  /*6940*/  WARPGROUP.ARRIVE ;  /* 0x00000000000079c5 */ /* 0x000fe20000000000 */
[----:B------:R-:W-:Y:S02]  /*6950*/  ISETP.NE.AND P1, PT, R8, RZ, PT ;  /* 0x000000ff0800720c */ /* 0x000fe40003f25270 */
[----:B------:R-:W-:-:S02]  /*6960*/  R2UR UR6, R18 ;  /* 0x00000000120672ca */ /* 0x000fc400000e0000 */
[----:B------:R-:W-:-:S13]  /*6970*/  R2UR UR7, R19 ;  /* 0x00000000130772ca */ /* 0x000fda00000e0000 */
[----:B------:R-:W-:Y:S03]  /*6980*/  HGMMA.64x128x16.F32 R24, gdesc[UR4], RZ, !UPT, gsb0 ;  /* 0x01e00000041879f0 */ /* 0x000fe6000c0008ff */
[----:B------:R-:W-:Y:S02]  /*6990*/  WARPGROUP.DEPBAR.LE gsb0, 0x0 ;  /* 0x00008000000079c5 */ /* 0x000fe40000010000 */
[----:B------:R-:W-:Y:S05]  /*69a0*/  @P1 BRA `(.L_x_39) ;  /* 0x0000000000901947 */ /* 0x000fea0003800000 */
[----:B------:R-:W-:-:S13]  /*69b0*/  ISETP.LT.OR P2, PT, R6, 0x1, !P0 ;  /* 0x000000010600780c */ /* 0x000fda0004741670 */
[----:B------:R-:W-:Y:S05]  /*69c0*/  @P2 BRA `(.L_x_40) ;  /* 0x0000000000842947 */ /* 0x000fea0003800000 */
[----:B------:R-:W-:Y:S01]  /*69d0*/  IMAD R14, R3, 0x8, R2 ;  /* 0x00000008030e7824 */ /* 0x000fe200078e0202 */
[----:B------:R-:W-:Y:S02]  /*69e0*/  SHF.L.U32 R19, R4, 0x1f, RZ ;  /* 0x0000001f04137819 */ /* 0x000fe400000006ff */
[----:B------:R-:W-:Y:S02]  /*69f0*/  ISETP.NE.AND P3, PT, R9, RZ, PT ;  /* 0x000000ff0900720c */ /* 0x000fe40003f65270 */
[----:B------:R-:W1:Y:S02]  /*6a00*/  SYNCS.PHASECHK.TRANS64.TRYWAIT P2, [R14+URZ+0x4820], R19 ;  /* 0x004820130e0075a7 */ /* 0x000e64000804017f */
[----:B-1----:R-:W-:Y:S09]  /*6a10*/  @!P2 BRA `(.L_x_41) ;  /* 0x0000004000e0a947 */ /* 0x002ff20003800000 */
.L_x_83:
[----:B------:R-:W-:Y:S05]  /*6a20*/  @P3 BRA `(.L_x_42) ;  /* 0x0000000000143947 */ /* 0x000fea0003800000 */
[----:B------:R-:W-:Y:S02]  /*6a30*/  ISETP.NE.AND P2, PT, R16, RZ, PT ;  /* 0x000000ff1000720c */ /* 0x000fe40003f45270 */
[----:B-1----:R-:W-:-:S04]  /*6a40*/  MOV R19, 0x1000 ;  /* 0x0000100000137802 */ /* 0x002fc80000000f00 */
[----:B------:R2:W-:Y:S07]  /*6a50*/  SYNCS.ARRIVE.TRANS64 RZ, [R14+URZ+0x4800], R19 ;  /* 0x004800130eff79a7 */ /* 0x0005ee000800003f */
[----:B------:R-:W-:Y:S05]  /*6a60*/  @!P2 BRA `(.L_x_42) ;  /* 0x000000000004a947 */ /* 0x000fea0003800000 */
[----:B------:R-:W-:Y:S01]  /*6a70*/  BPT.TRAP 0x1 ;  /* 0x000000040000795c */ /* 0x000fe20000300000 */
.L_x_42:
        /* <DEDUP_REMOVED lines=11> */
[----:B------:R-:W-:Y:S01]  /*6b30*/  UMOV UR12, UR36 ;  /* 0x00000024000c7c82 */ /* 0x000fe20008000000 */
[----:B------:R-:W-:-:S02]  /*6b40*/  UMOV UR13, UR37 ;  /* 0x00000025000d7c82 */ /* 0x000fc40008000000 */
[----:B------:R-:W-:Y:S01]  /*6b50*/  USHF.L.U32 UR11, UR11, 0x7, URZ ;  /* 0x000000070b0b7899 */ /* 0x000fe2000800063f */
[C---:B------:R-:W-:Y:S01]  /*6b60*/  ISETP.NE.AND P2, PT, R3.reuse, 0x4, PT ;  /* 0x000000040300780c */ /* 0x040fe20003f45270 */
[----:B------:R-:W-:Y:S02]  /*6b70*/  UIADD3 UR9, UR9, 0x4800, URZ ;  /* 0x0000480009097890 */ /* 0x000fe4000fffe03f */
[----:B------:R-:W-:Y:S01]  /*6b80*/  UIADD3 UR8, UR8, 0x800, URZ ;  /* 0x0000080008087890 */ /* 0x000fe2000fffe03f */
[----:B-12---:R-:W-:Y:S02]  /*6b90*/  SEL R19, RZ, 0x1, P2 ;  /* 0x00000001ff137807 */ /* 0x006fe40001000000 */
[----:B------:R-:W-:Y:S02]  /*6ba0*/  SEL R3, R3, RZ, P2 ;  /* 0x000000ff03037207 */ /* 0x000fe40001000000 */
[----:B------:R-:W-:-:S04]  /*6bb0*/  LOP3.LUT R4, R4, R19, RZ, 0x3c, !PT ;  /* 0x0000001304047212 */ /* 0x000fc800078e3cff */
[----:B------:R1:W-:Y:S02]  /*6bc0*/  UTMALDG.4D [UR8], [UR6], desc[UR22] ;  /* 0x00001608060075b4 */ /* 0x0003e40008019000 */
[----:B-1----:R-:W-:Y:S01]  /*6bd0*/  NOP ;  /* 0x0000000000007918 */ /* 0x002fe20000000000 */
.L_x_40:
[----:B------:R-:W-:-:S07]  /*6be0*/  VIADD R6, R6, 0xffffffff ;  /* 0xffffffff06067836 */ /* 0x000fce0000000000 */
.L_x_39:
[----:B------:R-:W-:Y:S01]  /*6bf0*/  IADD3 R15, R15, 0x1, RZ ;  /* 0x000000010f0f7810 */ /* 0x000fe20007ffe0ff */
[----:B------:R-:W-:Y:S05]  /*6c00*/  WARPSYNC.ALL ;  /* 0x0000000000007948 */ /* 0x000fea0003800000 */
[----:B------:R-:W-:-:S04]  /*6c10*/  ISETP.NE.AND P2, PT, R15, 0x4, PT ;  /* 0x000000040f00780c */ /* 0x000fc80003f45270 */
[----:B------:R-:W-:Y:S02]  /*6c20*/  SEL R19, RZ, 0x1, P2 ;  /* 0x00000001ff137807 */ /* 0x000fe40001000000 */
[----:B------:R-:W-:Y:S02]  /*6c30*/  SEL R15, R15, RZ, P2 ;  /* 0x000000ff0f0f7207 */ /* 0x000fe40001000000 */
[----:B------:R-:W-:Y:S01]  /*6c40*/  LOP3.LUT R19, R0, R19, RZ, 0x3c, !PT ;  /* 0x0000001300137212 */ /* 0x000fe200078e3cff */
[C---:B------:R-:W-:Y:S01]  /*6c50*/  VIADD R0, R10.reuse, 0x1 ;  /* 0x000000010a007836 */ /* 0x040fe20000000000 */
[C---:B------:R-:W-:Y:S01]  /*6c60*/  ISETP.GE.AND P2, PT, R10.reuse, UR19, PT ;  /* 0x000000130a007c0c */ /* 0x040fe2000bf46270 */
[C---:B------:R-:W-:Y:S01]  /*6c70*/  VIADD R14, R10.reuse, 0x8 ;  /* 0x000000080a0e7836 */ /* 0x040fe20000000000 */
[----:B------:R-:W-:Y:S01]  /*6c80*/  SHF.L.U32 R98, R19, 0x1f, RZ ;  /* 0x0000001f13627819 */ /* 0x000fe200000006ff */
[----:B------:R-:W-:Y:S01]  /*6c90*/  VIADD R18, R10, 0x9 ;  /* 0x000000090a127836 */ /* 0x000fe20000000000 */
[----:B------:R-:W-:Y:S01]  /*6ca0*/  ISETP.GE.AND P4, PT, R0, UR19, PT ;  /* 0x0000001300007c0c */ /* 0x000fe2000bf86270 */
[----:B------:R-:W-:Y:S01]  /*6cb0*/  IMAD R103, R15, 0x8, R2 ;  /* 0x000000080f677824 */ /* 0x000fe200078e0202 */
[----:B------:R-:W-:Y:S01]  /*6cc0*/  IADD3 R0, R10, 0x10, RZ ;  /* 0x000000100a007810 */ /* 0x000fe20007ffe0ff */
[----:B------:R-:W-:Y:S01]  /*6cd0*/  BSSY B0, `(.L_x_43) ;  /* 0x00000dc000007945 */ /* 0x000fe20003800000 */
[----:B------:R-:W-:Y:S01]  /*6ce0*/  ISETP.GE.AND P3, PT, R14, UR19, PT ;  /* 0x000000130e007c0c */ /* 0x000fe2000bf66270 */
[----:B------:R-:W-:Y:S01]  /*6cf0*/  VIADD R14, R10, 0x18 ;  /* 0x000000180a0e7836 */ /* 0x000fe20000000000 */
[----:B------:R-:W-:Y:S01]  /*6d00*/  ISETP.GE.AND P5, PT, R0, UR19, PT ;  /* 0x0000001300007c0c */ /* 0x000fe2000bfa6270 */
[----:B------:R-:W-:Y:S01]  /*6d10*/  VIADD R0, R10, 0x11 ;  /* 0x000000110a007836 */ /* 0x000fe20000000000 */
[----:B------:R-:W-:-:S02]  /*6d20*/  FSEL R24, R24, -INF , !P2 ;  /* 0xff80000018187808 */ /* 0x000fc40005000000 */
[----:B------:R-:W-:Y:S02]  /*6d30*/  FSEL R23, R26, -INF , !P2 ;  /* 0xff8000001a177808 */ /* 0x000fe40005000000 */
[----:B------:R-:W-:Y:S01]  /*6d40*/  ISETP.GE.AND P2, PT, R0, UR19, PT ;  /* 0x0000001300007c0c */ /* 0x000fe2000bf46270 */
[----:B------:R-:W-:Y:S01]  /*6d50*/  VIADD R0, R10, 0x19 ;  /* 0x000000190a007836 */ /* 0x000fe20000000000 */
[----:B------:R-:W-:Y:S02]  /*6d60*/  FSEL R25, R25, -INF , !P4 ;  /* 0xff80000019197808 */ /* 0x000fe40006000000 */
[----:B------:R-:W-:Y:S02]  /*6d70*/  FSEL R27, R27, -INF , !P4 ;  /* 0xff8000001b1b7808 */ /* 0x000fe40006000000 */
[----:B------:R-:W-:Y:S01]  /*6d80*/  ISETP.GE.AND P6, PT, R18, UR19, PT ;  /* 0x0000001312007c0c */ /* 0x000fe2000bfc6270 */
[----:B------:R-:W-:Y:S01]  /*6d90*/  VIADD R18, R10, 0x49 ;  /* 0x000000490a127836 */ /* 0x000fe20000000000 */
[----:B------:R-:W-:-:S02]  /*6da0*/  ISETP.GE.AND P4, PT, R14, UR19, PT ;  /* 0x000000130e007c0c */ /* 0x000fc4000bf86270 */
[----:B------:R-:W-:Y:S02]  /*6db0*/  IADD3 R14, R10, 0x20, RZ ;  /* 0x000000200a0e7810 */ /* 0x000fe40007ffe0ff */
[----:B------:R-:W-:Y:S02]  /*6dc0*/  FSEL R28, R28, -INF , !P3 ;  /* 0xff8000001c1c7808 */ /* 0x000fe40005800000 */
[----:B------:R-:W-:Y:S02]  /*6dd0*/  FSEL R30, R30, -INF , !P3 ;  /* 0xff8000001e1e7808 */ /* 0x000fe40005800000 */
[----:B------:R-:W-:Y:S01]  /*6de0*/  ISETP.GE.AND P3, PT, R0, UR19, PT ;  /* 0x0000001300007c0c */ /* 0x000fe2000bf66270 */
[----:B------:R-:W-:Y:S01]  /*6df0*/  VIADD R0, R10, 0x21 ;  /* 0x000000210a007836 */ /* 0x000fe20000000000 */
[----:B------:R-:W-:Y:S02]  /*6e00*/  FSEL R29, R29, -INF , !P6 ;  /* 0xff8000001d1d7808 */ /* 0x000fe40007000000 */
[----:B------:R-:W-:-:S02]  /*6e10*/  FSEL R31, R31, -INF , !P6 ;  /* 0xff8000001f1f7808 */ /* 0x000fc40007000000 */
[----:B------:R-:W-:Y:S01]  /*6e20*/  ISETP.GE.AND P6, PT, R14, UR19, PT ;  /* 0x000000130e007c0c */ /* 0x000fe2000bfc6270 */
[----:B------:R-:W-:Y:S01]  /*6e30*/  VIADD R14, R10, 0x28 ;  /* 0x000000280a0e7836 */ /* 0x000fe20000000000 */
[----:B------:R-:W-:Y:S02]  /*6e40*/  FSEL R32, R32, -INF , !P5 ;  /* 0xff80000020207808 */ /* 0x000fe40006800000 */
[----:B------:R-:W-:Y:S02]  /*6e50*/  FSEL R34, R34, -INF , !P5 ;  /* 0xff80000022227808 */ /* 0x000fe40006800000 */
[----:B------:R-:W-:Y:S01]  /*6e60*/  ISETP.GE.AND P5, PT, R0, UR19, PT ;  /* 0x0000001300007c0c */ /* 0x000fe2000bfa6270 */
[----:B------:R-:W-:Y:S01]  /*6e70*/  VIADD R0, R10, 0x29 ;  /* 0x000000290a007836 */ /* 0x000fe20000000000 */
[----:B------:R-:W-:Y:S02]  /*6e80*/  FSEL R33, R33, -INF , !P2 ;  /* 0xff80000021217808 */ /* 0x000fe40005000000 */
[----:B------:R-:W-:-:S02]  /*6e90*/  FSEL R35, R35, -INF , !P2 ;  /* 0xff80000023237808 */ /* 0x000fc40005000000 */
[----:B------:R-:W-:Y:S02]  /*6ea0*/  ISETP.GE.AND P2, PT, R14, UR19, PT ;  /* 0x000000130e007c0c */ /* 0x000fe4000bf46270 */
[----:B------:R-:W-:Y:S02]  /*6eb0*/  IADD3 R14, R10, 0x30, RZ ;  /* 0x000000300a0e7810 */ /* 0x000fe40007ffe0ff */
[----:B------:R-:W-:Y:S02]  /*6ec0*/  FSEL R36, R36, -INF , !P4 ;  /* 0xff80000024247808 */ /* 0x000fe40006000000 */
[----:B------:R-:W-:Y:S02]  /*6ed0*/  FSEL R38, R38, -INF , !P4 ;  /* 0xff80000026267808 */ /* 0x000fe40006000000 */
        /* <DEDUP_REMOVED lines=10> */
[----:B------:R-:W-:-:S02]  /*6f80*/  FSEL R41, R41, -INF , !P5 ;  /* 0xff80000029297808 */ /* 0x000fc40006800000 */
[----:B------:R-:W-:Y:S02]  /*6f90*/  FSEL R43, R43, -INF , !P5 ;  /* 0xff8000002b2b7808 */ /* 0x000fe40006800000 */
[----:B------:R-:W-:Y:S02]  /*6fa0*/  ISETP.GE.AND P5, PT, R14, UR19, PT ;  /* 0x000000130e007c0c */ /* 0x000fe4000bfa6270 */
[----:B------:R-:W-:Y:S02]  /*6fb0*/  IADD3 R14, R10, 0x40, RZ ;  /* 0x000000400a0e7810 */ /* 0x000fe40007ffe0ff */
[----:B------:R-:W-:Y:S02]  /*6fc0*/  FSEL R44, R44, -INF , !P2 ;  /* 0xff8000002c2c7808 */ /* 0x000fe40005000000 */
[----:B------:R-:W-:Y:S02]  /*6fd0*/  FSEL R46, R46, -INF , !P2 ;  /* 0xff8000002e2e7808 */ /* 0x000fe40005000000 */
[----:B------:R-:W-:-:S02]  /*6fe0*/  FSEL R45, R45, -INF , !P4 ;  /* 0xff8000002d2d7808 */ /* 0x000fc40006000000 */
[----:B------:R-:W-:Y:S02]  /*6ff0*/  FSEL R47, R47, -INF , !P4 ;  /* 0xff8000002f2f7808 */ /* 0x000fe40006000000 */
[----:B------:R-:W-:Y:S01]  /*7000*/  ISETP.GE.AND P2, PT, R0, UR19, PT ;  /* 0x0000001300007c0c */ /* 0x000fe2000bf46270 */
[----:B------:R-:W-:Y:S01]  /*7010*/  VIADD R0, R10, 0x41 ;  /* 0x000000410a007836 */ /* 0x000fe20000000000 */
[----:B------:R-:W-:Y:S01]  /*7020*/  ISETP.GE.AND P4, PT, R14, UR19, PT ;  /* 0x000000130e007c0c */ /* 0x000fe2000bf86270 */
[----:B------:R-:W-:Y:S01]  /*7030*/  VIADD R14, R10, 0x48 ;  /* 0x000000480a0e7836 */ /* 0x000fe20000000000 */
[----:B------:R-:W-:Y:S02]  /*7040*/  FSEL R48, R48, -INF , !P3 ;  /* 0xff80000030307808 */ /* 0x000fe40005800000 */
[----:B------:R-:W-:Y:S02]  /*7050*/  FSEL R50, R50, -INF , !P3 ;  /* 0xff80000032327808 */ /* 0x000fe40005800000 */
[----:B------:R-:W-:-:S02]  /*7060*/  FSEL R49, R49, -INF , !P6 ;  /* 0xff80000031317808 */ /* 0x000fc40007000000 */
[----:B------:R-:W-:Y:S02]  /*7070*/  FSEL R51, R51, -INF , !P6 ;  /* 0xff80000033337808 */ /* 0x000fe40007000000 */
[----:B------:R-:W-:Y:S02]  /*7080*/  ISETP.GE.AND P3, PT, R0, UR19, PT ;  /* 0x0000001300007c0c */ /* 0x000fe4000bf66270 */
[----:B------:R-:W-:Y:S02]  /*7090*/  ISETP.GE.AND P6, PT, R14, UR19, PT ;  /* 0x000000130e007c0c */ /* 0x000fe4000bfc6270 */
        /* <DEDUP_REMOVED lines=24> */
[----:B------:R-:W-:Y:S02]  /*7220*/  FSEL R52, R52, -INF , !P5 ;  /* 0xff80000034347808 */ /* 0x000fe40006800000 */
[----:B------:R-:W-:Y:S02]  /*7230*/  FSEL R54, R54, -INF , !P5 ;  /* 0xff80000036367808 */ /* 0x000fe40006800000 */
[----:B------:R-:W-:-:S02]  /*7240*/  ISETP.GE.AND P5, PT, R18, UR19, PT ;  /* 0x0000001312007c0c */ /* 0x000fc4000bfa6270 */
[----:B------:R-:W-:Y:S02]  /*7250*/  IADD3 R18, R10, 0x50, RZ ;  /* 0x000000500a127810 */ /* 0x000fe40007ffe0ff */
[----:B------:R-:W-:Y:S02]  /*7260*/  FMNMX R0, R48, R97, !PT ;  /* 0x0000006130007209 */ /* 0x000fe40007800000 */
[----:B------:R-:W-:Y:S02]  /*7270*/  FMNMX R14, R50, R99, !PT ;  /* 0x00000063320e7209 */ /* 0x000fe40007800000 */
[----:B------:R-:W-:Y:S02]  /*7280*/  FSEL R53, R53, -INF , !P2 ;  /* 0xff80000035357808 */ /* 0x000fe40005000000 */
[----:B------:R-:W-:Y:S02]  /*7290*/  FSEL R55, R55, -INF , !P2 ;  /* 0xff80000037377808 */ /* 0x000fe40005000000 */
[----:B------:R-:W-:Y:S01]  /*72a0*/  ISETP.GE.AND P2, PT, R18, UR19, PT ;  /* 0x0000001312007c0c */ /* 0x000fe2000bf46270 */
[----:B------:R-:W-:Y:S01]  /*72b0*/  VIADD R18, R10, 0x51 ;  /* 0x000000510a127836 */ /* 0x000fe20000000000 */
[----:B------:R-:W-:-:S02]  /*72c0*/  FMNMX R97, R49, R0, !PT ;  /* 0x0000000031617209 */ /* 0x000fc40007800000 */
[----:B------:R-:W-:Y:S02]  /*72d0*/  FMNMX R99, R51, R14, !PT ;  /* 0x0000000e33637209 */ /* 0x000fe40007800000 */
        /* <DEDUP_REMOVED lines=8> */
[----:B------:R-:W-:Y:S02]  /*7360*/  FSEL R57, R57, -INF , !P3 ;  /* 0xff80000039397808 */ /* 0x000fe40005800000 */
[----:B------:R-:W-:Y:S02]  /*7370*/  FSEL R59, R59, -INF , !P3 ;  /* 0xff8000003b3b7808 */ /* 0x000fe40005800000 */
[----:B------:R-:W-:Y:S01]  /*7380*/  ISETP.GE.AND P3, PT, R18, UR19, PT ;  /* 0x0000001312007c0c */ /* 0x000fe2000bf66270 */
[----:B------:R-:W-:Y:S01]  /*7390*/  VIADD R18, R10, 0x59 ;  /* 0x000000590a127836 */ /* 0x000fe20000000000 */
[----:B------:R-:W-:Y:S02]  /*73a0*/  FMNMX R0, R56, R97, !PT ;  /* 0x0000006138007209 */ /* 0x000fe40007800000 */
[----:B------:R-:W-:-:S02]  /*73b0*/  FMNMX R14, R58, R99, !PT ;  /* 0x000000633a0e7209 */ /* 0x000fc40007800000 */
[----:B------:R-:W-:Y:S02]  /*73c0*/  FSEL R60, R60, -INF , !P6 ;  /* 0xff8000003c3c7808 */ /* 0x000fe40007000000 */
[----:B------:R-:W-:Y:S02]  /*73d0*/  FSEL R62, R62, -INF , !P6 ;  /* 0xff8000003e3e7808 */ /* 0x000fe40007000000 */
[----:B------:R-:W-:Y:S02]  /*73e0*/  FMNMX R97, R57, R0, !PT ;  /* 0x0000000039617209 */ /* 0x000fe40007800000 */
[----:B------:R-:W-:Y:S02]  /*73f0*/  FMNMX R99, R59, R14, !PT ;  /* 0x0000000e3b637209 */ /* 0x000fe40007800000 */
[----:B------:R-:W-:Y:S02]  /*7400*/  ISETP.GE.AND P6, PT, R18, UR19, PT ;  /* 0x0000001312007c0c */ /* 0x000fe4000bfc6270 */
[----:B------:R-:W-:-:S02]  /*7410*/  IADD3 R18, R10, 0x60, RZ ;  /* 0x000000600a127810 */ /* 0x000fc40007ffe0ff */
[----:B------:R-:W-:Y:S02]  /*7420*/  FSEL R61, R61, -INF , !P5 ;  /* 0xff8000003d3d7808 */ /* 0x000fe40006800000 */
[----:B------:R-:W-:Y:S02]  /*7430*/  FSEL R63, R63, -INF , !P5 ;  /* 0xff8000003f3f7808 */ /* 0x000fe40006800000 */
[----:B------:R-:W-:Y:S02]  /*7440*/  FMNMX R0, R60, R97, !PT ;  /* 0x000000613c007209 */ /* 0x000fe40007800000 */
[----:B------:R-:W-:Y:S02]  /*7450*/  FMNMX R14, R62, R99, !PT ;  /* 0x000000633e0e7209 */ /* 0x000fe40007800000 */
[----:B------:R-:W-:Y:S01]  /*7460*/  ISETP.GE.AND P5, PT, R18, UR19, PT ;  /* 0x0000001312007c0c */ /* 0x000fe2000bfa6270 */
[----:B------:R-:W-:Y:S01]  /*7470*/  VIADD R18, R10, 0x61 ;  /* 0x000000610a127836 */ /* 0x000fe20000000000 */
[----:B------:R-:W-:-:S02]  /*7480*/  FSEL R64, R64, -INF , !P2 ;  /* 0xff80000040407808 */ /* 0x000fc40005000000 */
[----:B------:R-:W-:Y:S02]  /*7490*/  FSEL R66, R66, -INF , !P2 ;  /* 0xff80000042427808 */ /* 0x000fe40005000000 */
[----:B------:R-:W-:Y:S02]  /*74a0*/  FMNMX R97, R61, R0, !PT ;  /* 0x000000003d617209 */ /* 0x000fe40007800000 */
[----:B------:R-:W-:Y:S02]  /*74b0*/  FMNMX R99, R63, R14, !PT ;  /* 0x0000000e3f637209 */ /* 0x000fe40007800000 */
[----:B------:R-:W-:Y:S02]  /*74c0*/  FSEL R65, R65, -INF , !P4 ;  /* 0xff80000041417808 */ /* 0x000fe40006000000 */
[----:B------:R-:W-:Y:S02]  /*74d0*/  FSEL R67, R67, -INF , !P4 ;  /* 0xff80000043437808 */ /* 0x000fe40006000000 */
[----:B------:R-:W-:-:S02]  /*74e0*/  FMNMX R0, R64, R97, !PT ;  /* 0x0000006140007209 */ /* 0x000fc40007800000 */
[----:B------:R-:W-:Y:S02]  /*74f0*/  FMNMX R14, R66, R99, !PT ;  /* 0x00000063420e7209 */ /* 0x000fe40007800000 */
[----:B------:R-:W-:Y:S01]  /*7500*/  ISETP.GE.AND P2, PT, R18, UR19, PT ;  /* 0x0000001312007c0c */ /* 0x000fe2000bf46270 */
[----:B------:R-:W-:Y:S01]  /*7510*/  VIADD R18, R10, 0x68 ;  /* 0x000000680a127836 */ /* 0x000fe20000000000 */
[----:B------:R-:W-:Y:S02]  /*7520*/  FSEL R68, R68, -INF , !P3 ;  /* 0xff80000044447808 */ /* 0x000fe40005800000 */
[----:B------:R-:W-:Y:S02]  /*7530*/  FSEL R70, R70, -INF , !P3 ;  /* 0xff80000046467808 */ /* 0x000fe40005800000 */
[----:B------:R-:W-:Y:S02]  /*7540*/  FMNMX R97, R65, R0, !PT ;  /* 0x0000000041617209 */ /* 0x000fe40007800000 */
[----:B------:R-:W-:-:S02]  /*7550*/  FMNMX R99, R67, R14, !PT ;  /* 0x0000000e43637209 */ /* 0x000fc40007800000 */
[----:B------:R-:W-:Y:S01]  /*7560*/  ISETP.GE.AND P4, PT, R18, UR19, PT ;  /* 0x0000001312007c0c */ /* 0x000fe2000bf86270 */
[----:B------:R-:W-:Y:S01]  /*7570*/  VIADD R18, R10, 0x69 ;  /* 0x000000690a127836 */ /* 0x000fe20000000000 */
[----:B------:R-:W-:Y:S02]  /*7580*/  FSEL R69, R69, -INF , !P6 ;  /* 0xff80000045457808 */ /* 0x000fe40007000000 */
[----:B------:R-:W-:Y:S02]  /*7590*/  FSEL R71, R71, -INF , !P6 ;  /* 0xff80000047477808 */ /* 0x000fe40007000000 */
[----:B------:R-:W-:Y:S02]  /*75a0*/  FMNMX R0, R68, R97, !PT ;  /* 0x0000006144007209 */ /* 0x000fe40007800000 */
[----:B------:R-:W-:Y:S02]  /*75b0*/  FMNMX R14, R70, R99, !PT ;  /* 0x00000063460e7209 */ /* 0x000fe40007800000 */
[----:B------:R-:W-:-:S02]  /*75c0*/  FSEL R72, R72, -INF , !P5 ;  /* 0xff80000048487808 */ /* 0x000fc40006800000 */
[----:B------:R-:W-:Y:S02]  /*75d0*/  FSEL R74, R74, -INF , !P5 ;  /* 0xff8000004a4a7808 */ /* 0x000fe40006800000 */
[----:B------:R-:W-:Y:S02]  /*75e0*/  FMNMX R97, R69, R0, !PT ;  /* 0x0000000045617209 */ /* 0x000fe40007800000 */
[----:B------:R-:W-:Y:S02]  /*75f0*/  FMNMX R99, R71, R14, !PT ;  /* 0x0000000e47637209 */ /* 0x000fe40007800000 */
[----:B------:R-:W-:Y:S02]  /*7600*/  ISETP.GE.AND P3, PT, R18, UR19, PT ;  /* 0x0000001312007c0c */ /* 0x000fe4000bf66270 */
[----:B------:R-:W-:Y:S02]  /*7610*/  IADD3 R18, R10, 0x70, RZ ;  /* 0x000000700a127810 */ /* 0x000fe40007ffe0ff */
[----:B------:R-:W-:-:S02]  /*7620*/  FSEL R73, R73, -INF , !P2 ;  /* 0xff80000049497808 */ /* 0x000fc40005000000 */
[----:B------:R-:W-:Y:S02]  /*7630*/  FSEL R75, R75, -INF , !P2 ;  /* 0xff8000004b4b7808 */ /* 0x000fe40005000000 */
[----:B------:R-:W-:Y:S02]  /*7640*/  FMNMX R0, R72, R97, !PT ;  /* 0x0000006148007209 */ /* 0x000fe40007800000 */
[----:B------:R-:W-:Y:S02]  /*7650*/  FMNMX R14, R74, R99, !PT ;  /* 0x000000634a0e7209 */ /* 0x000fe40007800000 */
[----:B------:R-:W-:Y:S01]  /*7660*/  ISETP.GE.AND P6, PT, R18, UR19, PT ;  /* 0x0000001312007c0c */ /* 0x000fe2000bfc6270 */
[----:B------:R-:W-:Y:S01]  /*7670*/  VIADD R18, R10, 0x71 ;  /* 0x000000710a127836 */ /* 0x000fe20000000000 */
[----:B------:R-:W-:Y:S02]  /*7680*/  FSEL R76, R76, -INF , !P4 ;  /* 0xff8000004c4c7808 */ /* 0x000fe40006000000 */
[----:B------:R-:W-:-:S02]  /*7690*/  FSEL R78, R78, -INF , !P4 ;  /* 0xff8000004e4e7808 */ /* 0x000fc40006000000 */
[----:B------:R-:W-:Y:S02]  /*76a0*/  FMNMX R97, R73, R0, !PT ;  /* 0x0000000049617209 */ /* 0x000fe40007800000 */
[----:B------:R-:W-:Y:S02]  /*76b0*/  FMNMX R99, R75, R14, !PT ;  /* 0x0000000e4b637209 */ /* 0x000fe40007800000 */
[----:B------:R-:W-:Y:S01]  /*76c0*/  ISETP.GE.AND P5, PT, R18, UR19, PT ;  /* 0x0000001312007c0c */ /* 0x000fe2000bfa6270 */
[----:B------:R-:W-:Y:S01]  /*76d0*/  VIADD R18, R10, 0x78 ;  /* 0x000000780a127836 */ /* 0x000fe20000000000 */
[----:B------:R-:W-:Y:S02]  /*76e0*/  FSEL R77, R77, -INF , !P3 ;  /* 0xff8000004d4d7808 */ /* 0x000fe40005800000 */
[----:B------:R-:W-:Y:S02]  /*76f0*/  FMNMX R0, R76, R97, !PT ;  /* 0x000000614c007209 */ /* 0x000fe40007800000 */
[----:B------:R-:W-:-:S02]  /*7700*/  FSEL R79, R79, -INF , !P3 ;  /* 0xff8000004f4f7808 */ /* 0x000fc40005800000 */
[----:B------:R-:W-:Y:S02]  /*7710*/  FMNMX R14, R78, R99, !PT ;  /* 0x000000634e0e7209 */ /* 0x000fe40007800000 */
[----:B------:R-:W-:Y:S02]  /*7720*/  FSEL R80, R80, -INF , !P6 ;  /* 0xff80000050507808 */ /* 0x000fe40007000000 */
[----:B------:R-:W-:Y:S02]  /*7730*/  FMNMX R97, R77, R0, !PT ;  /* 0x000000004d617209 */ /* 0x000fe40007800000 */
[----:B------:R-:W-:Y:S02]  /*7740*/  FSEL R82, R82, -INF , !P6 ;  /* 0xff80000052527808 */ /* 0x000fe40007000000 */
[----:B------:R-:W-:Y:S02]  /*7750*/  FMNMX R99, R79, R14, !PT ;  /* 0x0000000e4f637209 */ /* 0x000fe40007800000 */
[----:B------:R-:W-:Y:S01]  /*7760*/  ISETP.GE.AND P2, PT, R18, UR19, PT ;  /* 0x0000001312007c0c */ /* 0x000fe2000bf46270 */
[----:B------:R-:W-:Y:S01]  /*7770*/  VIADD R18, R10, 0x79 ;  /* 0x000000790a127836 */ /* 0x000fe20000000000 */
[----:B------:R-:W-:-:S02]  /*7780*/  FSEL R81, R81, -INF , !P5 ;  /* 0xff80000051517808 */ /* 0x000fc40006800000 */
[----:B------:R-:W-:Y:S02]  /*7790*/  FMNMX R0, R80, R97, !PT ;  /* 0x0000006150007209 */ /* 0x000fe40007800000 */
[----:B------:R-:W-:Y:S02]  /*77a0*/  FSEL R83, R83, -INF , !P5 ;  /* 0xff80000053537808 */ /* 0x000fe40006800000 */
[----:B------:R-:W-:Y:S02]  /*77b0*/  FMNMX R14, R82, R99, !PT ;  /* 0x00000063520e7209 */ /* 0x000fe40007800000 */
[----:B------:R-:W-:Y:S02]  /*77c0*/  ISETP.GE.AND P4, PT, R18, UR19, PT ;  /* 0x0000001312007c0c */ /* 0x000fe4000bf86270 */
[----:B------:R-:W-:Y:S02]  /*77d0*/  FSEL R84, R84, -INF , !P2 ;  /* 0xff80000054547808 */ /* 0x000fe40005000000 */
[----:B------:R-:W-:-:S02]  /*77e0*/  FMNMX R97, R81, R0, !PT ;  /* 0x0000000051617209 */ /* 0x000fc40007800000 */
[----:B------:R-:W-:Y:S02]  /*77f0*/  FSEL R86, R86, -INF , !P2 ;  /* 0xff80000056567808 */ /* 0x000fe40005000000 */
[----:B------:R-:W-:Y:S02]  /*7800*/  FMNMX R99, R83, R14, !PT ;  /* 0x0000000e53637209 */ /* 0x000fe40007800000 */
[----:B------:R-:W-:Y:S02]  /*7810*/  FSEL R85, R85, -INF , !P4 ;  /* 0xff80000055557808 */ /* 0x000fe40006000000 */
[----:B------:R-:W-:Y:S02]  /*7820*/  FMNMX R0, R84, R97, !PT ;  /* 0x0000006154007209 */ /* 0x000fe40007800000 */
[----:B------:R-:W-:Y:S02]  /*7830*/  FSEL R87, R87, -INF , !P4 ;  /* 0xff80000057577808 */ /* 0x000fe40006000000 */
[----:B------:R-:W-:-:S02]  /*7840*/  FMNMX R14, R86, R99, !PT ;  /* 0x00000063560e7209 */ /* 0x000fc40007800000 */
[----:B------:R-:W-:Y:S02]  /*7850*/  FMNMX R0, R85, R0, !PT ;  /* 0x0000000055007209 */ /* 0x000fe40007800000 */
[----:B------:R-:W-:Y:S02]  /*7860*/  FMNMX R22, R87, R14, !PT ;  /* 0x0000000e57167209 */ /* 0x000fe40007800000 */
[----:B------:R-:W-:Y:S01]  /*7870*/  LEA R26, R5, R12, 0x3 ;  /* 0x0000000c051a7211 */ /* 0x000fe200078e18ff */
[----:B------:R-:W1:Y:S03]  /*7880*/  SHFL.BFLY PT, R97, R0, 0x1, 0x1f ;  /* 0x0c201f0000617f89 */ /* 0x000e6600000e0000 */
[----:B------:R-:W-:Y:S01]  /*7890*/  PRMT R26, RZ, 0x654, R26 ;  /* 0x00000654ff1a7816 */ /* 0x000fe2000000001a */
[----:B------:R-:W2:Y:S03]  /*78a0*/  SHFL.BFLY PT, R99, R22, 0x1, 0x1f ;  /* 0x0c201f0016637f89 */ /* 0x000ea600000e0000 */
[----:B------:R3:W-:Y:S01]  /*78b0*/  SYNCS.ARRIVE.TRANS64.RED.A1T0 RZ, [R26+URZ], RZ ;  /* 0x000000ff1aff79a7 */ /* 0x0007e2000810043f */
[----:B------:R-:W4:Y:S01]  /*78c0*/  SYNCS.PHASECHK.TRANS64.TRYWAIT P6, [R103+URZ+0x4800], R98 ;  /* 0x00480062670075a7 */ /* 0x000f2200080c017f */
[----:B-1----:R-:W-:-:S02]  /*78d0*/  FMNMX R97, R0, R97, !PT ;  /* 0x0000006100617209 */ /* 0x002fc40007800000 */
[----:B--2---:R-:W-:-:S03]  /*78e0*/  FMNMX R99, R22, R99, !PT ;  /* 0x0000006316637209 */ /* 0x004fc60007800000 */
[----:B------:R-:W1:Y:S04]  /*78f0*/  SHFL.BFLY PT, R14, R97, 0x2, 0x1f ;  /* 0x0c401f00610e7f89 */ /* 0x000e6800000e0000 */
[----:B------:R-:W2:Y:S01]  /*7900*/  SHFL.BFLY PT, R18, R99, 0x2, 0x1f ;  /* 0x0c401f0063127f89 */ /* 0x000ea200000e0000 */
[----:B-1----:R-:W-:Y:S02]  /*7910*/  FMNMX R14, R97, R14, !PT ;  /* 0x0000000e610e7209 */ /* 0x002fe40007800000 */
[----:B--2---:R-:W-:Y:S02]  /*7920*/  FMNMX R18, R99, R18, !PT ;  /* 0x0000001263127209 */ /* 0x004fe40007800000 */
[----:B------:R-:W-:Y:S02]  /*7930*/  FSETP.NEU.AND P2, PT, R14, -INF , PT ;  /* 0xff8000000e00780b */ /* 0x000fe40003f4d000 */
[----:B------:R-:W-:-:S02]  /*7940*/  FSETP.NEU.AND P3, PT, R18, -INF , PT ;  /* 0xff8000001200780b */ /* 0x000fc40003f6d000 */
[----:B------:R-:W-:Y:S02]  /*7950*/  FSEL R102, R14, RZ, P2 ;  /* 0x000000ff0e667208 */ /* 0x000fe40001000000 */
[----:B------:R-:W-:-:S03]  /*7960*/  FSEL R101, R18, RZ, P3 ;  /* 0x000000ff12657208 */ /* 0x000fc60001800000 */
[----:B------:R-:W-:Y:S02]  /*7970*/  FADD R0, -R102, R21 ;  /* 0x0000001566007221 */ /* 0x000fe40000000100 */
[C---:B------:R-:W-:Y:S01]  /*7980*/  FADD R20, -R101.reuse, R20 ;  /* 0x0000001465147221 */ /* 0x040fe20000000100 */
[----:B------:R-:W-:Y:S01]  /*7990*/  FMUL R22, R101, UR18 ;  /* 0x0000001265167c20 */ /* 0x000fe20008400000 */
[----:B------:R-:W-:Y:S02]  /*79a0*/  FMUL R0, R0, UR18 ;  /* 0x0000001200007c20 */ /* 0x000fe40008400000 */
[----:B------:R-:W-:Y:S01]  /*79b0*/  FMUL R20, R20, UR18 ;  /* 0x0000001214147c20 */ /* 0x000fe20008400000 */
[--C-:B------:R-:W-:Y:S01]  /*79c0*/  FFMA R97, R23, UR18, -R22.reuse ;  /* 0x0000001217617c23 */ /* 0x100fe20008000816 */
[--C-:B------:R-:W-:Y:S01]  /*79d0*/  FFMA R27, R27, UR18, -R22.reuse ;  /* 0x000000121b1b7c23 */ /* 0x100fe20008000816 */
[----:B------:R-:W-:Y:S01]  /*79e0*/  FSETP.GEU.AND P2, PT, R0, -126, PT ;  /* 0xc2fc00000000780b */ /* 0x000fe20003f4e000 */
[----:B------:R-:W-:Y:S01]  /*79f0*/  FFMA R21, R30, UR18, -R22 ;  /* 0x000000121e157c23 */ /* 0x000fe20008000816 */
[----:B------:R-:W-:-:S02]  /*7a00*/  FSETP.GEU.AND P3, PT, R20, -126, PT ;  /* 0xc2fc00001400780b */ /* 0x000fc40003f6e000 */
[----:B------:R-:W-:Y:S02]  /*7a10*/  FSETP.GEU.AND P4, PT, R97, -126, PT ;  /* 0xc2fc00006100780b */ /* 0x000fe40003f8e000 */
[----:B------:R-:W-:-:S07]  /*7a20*/  FSETP.GEU.AND P5, PT, R27, -126, PT ;  /* 0xc2fc00001b00780b */ /* 0x000fce0003fae000 */
[----:B------:R-:W-:Y:S02]  /*7a30*/  @!P2 FMUL R0, R0, 0.5 ;  /* 0x3f0000000000a820 */ /* 0x000fe40000400000 */
[----:B------:R-:W-:Y:S02]  /*7a40*/  @!P3 FMUL R20, R20, 0.5 ;  /* 0x3f0000001414b820 */ /* 0x000fe40000400000 */
[----:B------:R3:W1:Y:S01]  /*7a50*/  MUFU.EX2 R96, R0 ;  /* 0x0000000000607308 */ /* 0x0006620000000800 */
[----:B------:R-:W-:-:S07]  /*7a60*/  @!P4 FMUL R97, R97, 0.5 ;  /* 0x3f0000006161c820 */ /* 0x000fce0000400000 */
[----:B------:R3:W2:Y:S01]  /*7a70*/  MUFU.EX2 R100, R20 ;  /* 0x0000001400647308 */ /* 0x0006a20000000800 */
[----:B----4-:R-:W-:Y:S05]  /*7a80*/  @!P6 BRA `(.L_x_44) ;  /* 0x0000003000d8e947 */ /* 0x010fea0003800000 */
.L_x_84:
[----:B------:R-:W-:Y:S05]  /*7a90*/  BSYNC B0 ;  /* 0x0000000000007941 */ /* 0x000fea0003800000 */
.L_x_43:
[----:B------:R-:W-:Y:S01]  /*7aa0*/  @!P5 FMUL R27, R27, 0.5 ;  /* 0x3f0000001b1bd820 */ /* 0x000fe20000400000 */
[----:B------:R-:W-:Y:S01]  /*7ab0*/  FMUL R23, R102, UR18 ;  /* 0x0000001266177c20 */ /* 0x000fe20008400000 */
[--C-:B------:R-:W-:Y:S01]  /*7ac0*/  FFMA R101, R35, UR18, -R22.reuse ;  /* 0x0000001223657c23 */ /* 0x100fe20008000816 */
[----:B------:R-:W5:Y:S01]  /*7ad0*/  MUFU.EX2 R97, R97 ;  /* 0x0000006100617308 */ /* 0x000f620000000800 */
[----:B------:R-:W-:Y:S01]  /*7ae0*/  FSETP.GEU.AND P6, PT, R21, -126, PT ;  /* 0xc2fc00001500780b */ /* 0x000fe20003fce000 */
[--C-:B---3--:R-:W-:Y:S01]  /*7af0*/  FFMA R0, R28, UR18, -R23.reuse ;  /* 0x000000121c007c23 */ /* 0x108fe20008000817 */
[--C-:B------:R-:W-:Y:S01]  /*7b00*/  FFMA R20, R29, UR18, -R23.reuse ;  /* 0x000000121d147c23 */ /* 0x100fe20008000817 */
[--C-:B------:R-:W-:Y:S01]  /*7b10*/  FFMA R35, R37, UR18, -R23.reuse ;  /* 0x0000001225237c23 */ /* 0x100fe20008000817 */
[--C-:B------:R-:W-:Y:S01]  /*7b20*/  FFMA R37, R38, UR18, -R22.reuse ;  /* 0x0000001226257c23 */ /* 0x100fe20008000816 */
[--C-:B------:R-:W-:Y:S01]  /*7b30*/  FFMA R38, R39, UR18, -R22.reuse ;  /* 0x0000001227267c23 */ /* 0x100fe20008000816 */
[--C-:B------:R-:W-:Y:S01]  /*7b40*/  FFMA R39, R40, UR18, -R23.reuse ;  /* 0x0000001228277c23 */ /* 0x100fe20008000817 */
[----:B------:R-:W3:Y:S01]  /*7b50*/  MUFU.EX2 R30, R27 ;  /* 0x0000001b001e7308 */ /* 0x000ee20000000800 */
[--C-:B------:R-:W-:Y:S01]  /*7b60*/  FFMA R25, R25, UR18, -R23.reuse ;  /* 0x0000001219197c23 */ /* 0x100fe20008000817 */
[--C-:B----4-:R-:W-:Y:S01]  /*7b70*/  FFMA R98, R31, UR18, -R22.reuse ;  /* 0x000000121f627c23 */ /* 0x110fe20008000816 */
[--C-:B------:R-:W-:Y:S01]  /*7b80*/  FFMA R24, R24, UR18, -R23.reuse ;  /* 0x0000001218187c23 */ /* 0x100fe20008000817 */
[----:B-1----:R-:W-:Y:S01]  /*7b90*/  @!P2 FMUL R96, R96, R96 ;  /* 0x000000606060a220 */ /* 0x002fe20000400000 */
[----:B--2---:R-:W-:Y:S01]  /*7ba0*/  @!P3 FMUL R100, R100, R100 ;  /* 0x000000646464b220 */ /* 0x004fe20000400000 */
[--C-:B------:R-:W-:Y:S01]  /*7bb0*/  FFMA R40, R41, UR18, -R23.reuse ;  /* 0x0000001229287c23 */ /* 0x100fe20008000817 */
[----:B------:R-:W-:Y:S01]  /*7bc0*/  FSETP.GEU.AND P2, PT, R98, -126, PT ;  /* 0xc2fc00006200780b */ /* 0x000fe20003f4e000 */
[--C-:B------:R-:W-:Y:S01]  /*7bd0*/  FFMA R41, R43, UR18, -R22.reuse ;  /* 0x000000122b297c23 */ /* 0x100fe20008000816 */
[----:B-----5:R-:W-:Y:S01]  /*7be0*/  @!P4 FMUL R97, R97, R97 ;  /* 0x000000616161c220 */ /* 0x020fe20000400000 */
[----:B------:R-:W-:Y:S01]  /*7bf0*/  FSETP.GEU.AND P4, PT, R25, -126, PT ;  /* 0xc2fc00001900780b */ /* 0x000fe20003f8e000 */
[----:B------:R-:W-:Y:S01]  /*7c00*/  @!P6 FMUL R21, R21, 0.5 ;  /* 0x3f0000001515e820 */ /* 0x000fe20000400000 */
[----:B------:R-:W-:Y:S01]  /*7c10*/  FSETP.GEU.AND P3, PT, R24, -126, PT ;  /* 0xc2fc00001800780b */ /* 0x000fe20003f6e000 */
[--C-:B------:R-:W-:Y:S01]  /*7c20*/  FFMA R43, R44, UR18, -R23.reuse ;  /* 0x000000122c2b7c23 */ /* 0x100fe20008000817 */
[--C-:B------:R-:W-:Y:S01]  /*7c30*/  FFMA R44, R45, UR18, -R23.reuse ;  /* 0x000000122d2c7c23 */ /* 0x100fe20008000817 */
[----:B------:R1:W2:Y:S01]  /*7c40*/  MUFU.EX2 R31, R21 ;  /* 0x00000015001f7308 */ /* 0x0002a20000000800 */
[--C-:B------:R-:W-:Y:S01]  /*7c50*/  FFMA R102, R33, UR18, -R23.reuse ;  /* 0x0000001221667c23 */ /* 0x100fe20008000817 */
[----:B---3--:R-:W-:Y:S01]  /*7c60*/  @!P5 FMUL R30, R30, R30 ;  /* 0x0000001e1e1ed220 */ /* 0x008fe20000400000 */
[----:B------:R-:W-:Y:S01]  /*7c70*/  FSETP.GEU.AND P5, PT, R0, -126, PT ;  /* 0xc2fc00000000780b */ /* 0x000fe20003fae000 */
[----:B------:R-:W-:Y:S05]  /*7c80*/  WARPSYNC.ALL ;  /* 0x0000000000007948 */ /* 0x000fea0003800000 */
[----:B------:R-:W-:Y:S01]  /*7c90*/  @!P4 FMUL R25, R25, 0.5 ;  /* 0x3f0000001919c820 */ /* 0x000fe20000400000 */
[----:B------:R-:W-:Y:S01]  /*7ca0*/  @!P2 FMUL R98, R98, 0.5 ;  /* 0x3f0000006262a820 */ /* 0x000fe20000400000 */
[----:B------:R-:W-:Y:S01]  /*7cb0*/  @!P3 FMUL R24, R24, 0.5 ;  /* 0x3f0000001818b820 */ /* 0x000fe20000400000 */
[--C-:B-1----:R-:W-:Y:S01]  /*7cc0*/  FFMA R21, R32, UR18, -R23.reuse ;  /* 0x0000001220157c23 */ /* 0x102fe20008000817 */
[----:B------:R1:W3:Y:S01]  /*7cd0*/  MUFU.EX2 R28, R25 ;  /* 0x00000019001c7308 */ /* 0x0002e20000000800 */
[-C--:B------:R-:W-:Y:S01]  /*7ce0*/  FMUL R88, R88, R96.reuse ;  /* 0x0000006058587220 */ /* 0x080fe20000400000 */
[-C--:B------:R-:W-:Y:S01]  /*7cf0*/  FMUL R89, R89, R96.reuse ;  /* 0x0000006059597220 */ /* 0x080fe20000400000 */
[----:B------:R-:W-:Y:S01]  /*7d00*/  @!P5 FMUL R0, R0, 0.5 ;  /* 0x3f0000000000d820 */ /* 0x000fe20000400000 */
[----:B--2---:R-:W-:Y:S01]  /*7d10*/  @!P6 FMUL R31, R31, R31 ;  /* 0x0000001f1f1fe220 */ /* 0x004fe20000400000 */
[----:B------:R-:W-:Y:S01]  /*7d20*/  FSETP.GEU.AND P6, PT, R20, -126, PT ;  /* 0xc2fc00001400780b */ /* 0x000fe20003fce000 */
[-C--:B------:R-:W-:Y:S01]  /*7d30*/  FMUL R92, R92, R96.reuse ;  /* 0x000000605c5c7220 */ /* 0x080fe20000400000 */
[----:B------:R-:W-:Y:S01]  /*7d40*/  FMUL R93, R93, R96 ;  /* 0x000000605d5d7220 */ /* 0x000fe20000400000 */
[----:B------:R2:W4:Y:S01]  /*7d50*/  MUFU.EX2 R29, R0 ;  /* 0x00000000001d7308 */ /* 0x0005220000000800 */
[-C--:B------:R-:W-:Y:S01]  /*7d60*/  FMUL R90, R90, R100.reuse ;  /* 0x000000645a5a7220 */ /* 0x080fe20000400000 */
[-C--:B------:R-:W-:Y:S01]  /*7d70*/  FMUL R91, R91, R100.reuse ;  /* 0x000000645b5b7220 */ /* 0x080fe20000400000 */
[-C--:B------:R-:W-:Y:S01]  /*7d80*/  FMUL R94, R94, R100.reuse ;  /* 0x000000645e5e7220 */ /* 0x080fe20000400000 */
[----:B------:R-:W-:Y:S01]  /*7d90*/  FMUL R95, R95, R100 ;  /* 0x000000645f5f7220 */ /* 0x000fe20000400000 */
[----:B-1----:R-:W-:Y:S01]  /*7da0*/  F2FP.F16.F32.PACK_AB R25, R30, R97 ;  /* 0x000000611e19723e */ /* 0x002fe200000000ff */
[--C-:B------:R-:W-:Y:S01]  /*7db0*/  FFMA R42, R42, UR18, -R22.reuse ;  /* 0x000000122a2a7c23 */ /* 0x100fe20008000816 */
[--C-:B------:R-:W-:Y:S01]  /*7dc0*/  FFMA R45, R46, UR18, -R22.reuse ;  /* 0x000000122e2d7c23 */ /* 0x100fe20008000816 */
[----:B------:R1:W5:Y:S01]  /*7dd0*/  MUFU.EX2 R99, R24 ;  /* 0x0000001800637308 */ /* 0x0003620000000800 */
[----:B---3--:R-:W-:Y:S01]  /*7de0*/  @!P4 FMUL R28, R28, R28 ;  /* 0x0000001c1c1cc220 */ /* 0x008fe20000400000 */
[----:B------:R-:W-:Y:S01]  /*7df0*/  @!P6 FMUL R20, R20, 0.5 ;  /* 0x3f0000001414e820 */ /* 0x000fe20000400000 */
[--C-:B------:R-:W-:Y:S01]  /*7e00*/  FFMA R46, R47, UR18, -R22.reuse ;  /* 0x000000122f2e7c23 */ /* 0x100fe20008000816 */
[--C-:B------:R-:W-:Y:S01]  /*7e10*/  FFMA R47, R48, UR18, -R23.reuse ;  /* 0x00000012302f7c23 */ /* 0x100fe20008000817 */
[--C-:B--2---:R-:W-:Y:S01]  /*7e20*/  FFMA R0, R49, UR18, -R23.reuse ;  /* 0x0000001231007c23 */ /* 0x104fe20008000817 */
[--C-:B------:R-:W-:Y:S01]  /*7e30*/  FFMA R48, R51, UR18, -R22.reuse ;  /* 0x0000001233307c23 */ /* 0x100fe20008000816 */
[--C-:B------:R-:W-:Y:S01]  /*7e40*/  FFMA R49, R53, UR18, -R23.reuse ;  /* 0x0000001235317c23 */ /* 0x100fe20008000817 */
[----:B------:R-:W2:Y:S01]  /*7e50*/  MUFU.EX2 R98, R98 ;  /* 0x0000006200627308 */ /* 0x000ea20000000800 */
[----:B----4-:R-:W-:Y:S01]  /*7e60*/  @!P5 FMUL R29, R29, R29 ;  /* 0x0000001d1d1dd220 */ /* 0x010fe20000400000 */
[----:B------:R-:W-:Y:S01]  /*7e70*/  FSETP.GEU.AND P5, PT, R101, -126, PT ;  /* 0xc2fc00006500780b */ /* 0x000fe20003fae000 */
[--C-:B-1----:R-:W-:Y:S01]  /*7e80*/  FFMA R24, R34, UR18, -R22.reuse ;  /* 0x0000001222187c23 */ /* 0x102fe20008000816 */
[--C-:B------:R-:W-:Y:S01]  /*7e90*/  FFMA R34, R36, UR18, -R23.reuse ;  /* 0x0000001224227c23 */ /* 0x100fe20008000817 */
[--C-:B------:R-:W-:Y:S01]  /*7ea0*/  FFMA R51, R55, UR18, -R22.reuse ;  /* 0x0000001237337c23 */ /* 0x100fe20008000816 */
[--C-:B------:R-:W-:Y:S01]  /*7eb0*/  FFMA R53, R56, UR18, -R23.reuse ;  /* 0x0000001238357c23 */ /* 0x100fe20008000817 */
[--C-:B------:R-:W-:Y:S01]  /*7ec0*/  FFMA R55, R58, UR18, -R22.reuse ;  /* 0x000000123a377c23 */ /* 0x100fe20008000816 */
[----:B------:R-:W-:Y:S01]  /*7ed0*/  FSETP.GEU.AND P4, PT, R24, -126, PT ;  /* 0xc2fc00001800780b */ /* 0x000fe20003f8e000 */
[----:B------:R1:W3:Y:S01]  /*7ee0*/  MUFU.EX2 R32, R20 ;  /* 0x0000001400207308 */ /* 0x0002e20000000800 */
[----:B-----5:R-:W-:Y:S01]  /*7ef0*/  @!P3 FMUL R99, R99, R99 ;  /* 0x000000636363b220 */ /* 0x020fe20000400000 */
[----:B------:R-:W-:Y:S01]  /*7f00*/  FSETP.GEU.AND P3, PT, R102, -126, PT ;  /* 0xc2fc00006600780b */ /* 0x000fe20003f6e000 */
[--C-:B------:R-:W-:Y:S01]  /*7f10*/  FFMA R56, R59, UR18, -R22.reuse ;  /* 0x000000123b387c23 */ /* 0x100fe20008000816 */
[--C-:B------:R-:W-:Y:S01]  /*7f20*/  FFMA R58, R61, UR18, -R23.reuse ;  /* 0x000000123d3a7c23 */ /* 0x100fe20008000817 */
[--C-:B------:R-:W-:Y:S01]  /*7f30*/  FFMA R59, R62, UR18, -R22.reuse ;  /* 0x000000123e3b7c23 */ /* 0x100fe20008000816 */
[----:B------:R-:W-:Y:S01]  /*7f40*/  @!P5 FMUL R101, R101, 0.5 ;  /* 0x3f0000006565d820 */ /* 0x000fe20000400000 */
[--C-:B------:R-:W-:Y:S01]  /*7f50*/  FFMA R61, R64, UR18, -R23.reuse ;  /* 0x00000012403d7c23 */ /* 0x100fe20008000817 */
[----:B--2---:R-:W-:Y:S01]  /*7f60*/  @!P2 FMUL R98, R98, R98 ;  /* 0x000000626262a220 */ /* 0x004fe20000400000 */
[----:B------:R-:W-:Y:S01]  /*7f70*/  FSETP.GEU.AND P2, PT, R21, -126, PT ;  /* 0xc2fc00001500780b */ /* 0x000fe20003f4e000 */
[--C-:B------:R-:W-:Y:S01]  /*7f80*/  FFMA R62, R65, UR18, -R23.reuse ;  /* 0x00000012413e7c23 */ /* 0x100fe20008000817 */
[----:B-1----:R-:W-:Y:S01]  /*7f90*/  LEA R20, R15, UR15, 0x8 ;  /* 0x0000000f0f147c11 */ /* 0x002fe2000f8e40ff */
[----:B------:R-:W1:Y:S01]  /*7fa0*/  MUFU.EX2 R101, R101 ;  /* 0x0000006500657308 */ /* 0x000e620000000800 */
[----:B------:R-:W-:Y:S01]  /*7fb0*/  @!P4 FMUL R24, R24, 0.5 ;  /* 0x3f0000001818c820 */ /* 0x000fe20000400000 */
[----:B------:R-:W-:Y:S01]  /*7fc0*/  F2FP.F16.F32.PACK_AB R27, R98, R31 ;  /* 0x0000001f621b723e */ /* 0x000fe200000000ff */
[----:B------:R-:W-:Y:S01]  /*7fd0*/  @!P3 FMUL R102, R102, 0.5 ;  /* 0x3f0000006666b820 */ /* 0x000fe20000400000 */
[----:B------:R-:W-:Y:S01]  /*7fe0*/  R2UR UR6, R20 ;  /* 0x00000000140672ca */ /* 0x000fe200000e0000 */
[----:B---3--:R-:W-:Y:S01]  /*7ff0*/  @!P6 FMUL R32, R32, R32 ;  /* 0x000000202020e220 */ /* 0x008fe20000400000 */
[----:B------:R-:W-:Y:S01]  /*8000*/  FSETP.GEU.AND P6, PT, R34, -126, PT ;  /* 0xc2fc00002200780b */ /* 0x000fe20003fce000 */
[--C-:B------:R-:W-:Y:S01]  /*8010*/  FFMA R65, R68, UR18, -R23.reuse ;  /* 0x0000001244417c23 */ /* 0x100fe20008000817 */
[----:B------:R2:W3:Y:S01]  /*8020*/  MUFU.EX2 R36, R24 ;  /* 0x0000001800247308 */ /* 0x0004e20000000800 */
[--C-:B------:R-:W-:Y:S01]  /*8030*/  FFMA R64, R69, UR18, -R23.reuse ;  /* 0x0000001245407c23 */ /* 0x100fe20008000817 */
[----:B------:R-:W-:Y:S01]  /*8040*/  @!P2 FMUL R21, R21, 0.5 ;  /* 0x3f0000001515a820 */ /* 0x000fe20000400000 */
[----:B------:R-:W-:Y:S01]  /*8050*/  F2FP.F16.F32.PACK_AB R26, R32, R29 ;  /* 0x0000001d201a723e */ /* 0x000fe200000000ff */
[--C-:B------:R-:W-:Y:S01]  /*8060*/  FFMA R68, R71, UR18, -R22.reuse ;  /* 0x0000001247447c23 */ /* 0x100fe20008000816 */
[--C-:B------:R-:W-:Y:S01]  /*8070*/  FFMA R70, R70, UR18, -R22.reuse ;  /* 0x0000001246467c23 */ /* 0x100fe20008000816 */
[----:B------:R-:W-:Y:S01]  /*8080*/  FFMA R72, R72, UR18, -R23 ;  /* 0x0000001248487c23 */ /* 0x000fe20008000817 */
[----:B------:R-:W-:Y:S01]  /*8090*/  FFMA R97, R100, R11, R97 ;  /* 0x0000000b64617223 */ /* 0x000fe20000000061 */
[----:B------:R4:W5:Y:S01]  /*80a0*/  MUFU.EX2 R33, R21 ;  /* 0x0000001500217308 */ /* 0x0009620000000800 */
[----:B-1----:R-:W-:Y:S01]  /*80b0*/  @!P5 FMUL R101, R101, R101 ;  /* 0x000000656565d220 */ /* 0x002fe20000400000 */
[----:B------:R-:W-:Y:S01]  /*80c0*/  FSETP.GEU.AND P5, PT, R39, -126, PT ;  /* 0xc2fc00002700780b */ /* 0x000fe20003fae000 */
[--C-:B--2---:R-:W-:Y:S01]  /*80d0*/  FFMA R24, R50, UR18, -R22.reuse ;  /* 0x0000001232187c23 */ /* 0x104fe20008000816 */
[----:B------:R-:W-:Y:S01]  /*80e0*/  @!P6 FMUL R34, R34, 0.5 ;  /* 0x3f0000002222e820 */ /* 0x000fe20000400000 */
[--C-:B------:R-:W-:Y:S01]  /*80f0*/  FFMA R50, R52, UR18, -R23.reuse ;  /* 0x0000001234327c23 */ /* 0x100fe20008000817 */
[----:B------:R-:W-:Y:S01]  /*8100*/  FFMA R52, R54, UR18, -R22 ;  /* 0x0000001236347c23 */ /* 0x000fe20008000816 */
[----:B------:R-:W-:Y:S01]  /*8110*/  FFMA R54, R57, UR18, -R23 ;  /* 0x0000001239367c23 */ /* 0x000fe20008000817 */
[----:B------:R-:W1:Y:S01]  /*8120*/  MUFU.EX2 R102, R102 ;  /* 0x0000006600667308 */ /* 0x000e620000000800 */
[----:B----4-:R-:W-:-:S02]  /*8130*/  IMAD.MOV.U32 R21, RZ, RZ, -0x3ffffff0 ;  /* 0xc0000010ff157424 */ /* 0x010fc400078e00ff */
[----:B---3--:R-:W-:Y:S01]  /*8140*/  @!P4 FMUL R36, R36, R36 ;  /* 0x000000242424c220 */ /* 0x008fe20000400000 */
[----:B------:R-:W-:Y:S01]  /*8150*/  FSETP.GEU.AND P4, PT, R38, -126, PT ;  /* 0xc2fc00002600780b */ /* 0x000fe20003f8e000 */
[--C-:B------:R-:W-:Y:S01]  /*8160*/  FFMA R57, R60, UR18, -R23.reuse ;  /* 0x000000123c397c23 */ /* 0x100fe20008000817 */
[--C-:B------:R-:W-:Y:S01]  /*8170*/  FFMA R60, R63, UR18, -R22.reuse ;  /* 0x000000123f3c7c23 */ /* 0x100fe20008000816 */
[----:B------:R-:W-:Y:S01]  /*8180*/  R2UR UR7, R21 ;  /* 0x00000000150772ca */ /* 0x000fe200000e0000 */
[----:B------:R-:W-:Y:S01]  /*8190*/  @!P5 FMUL R39, R39, 0.5 ;  /* 0x3f0000002727d820 */ /* 0x000fe20000400000 */
[----:B------:R-:W2:Y:S01]  /*81a0*/  MUFU.EX2 R34, R34 ;  /* 0x0000002200227308 */ /* 0x000ea20000000800 */
[----:B-----5:R-:W-:Y:S01]  /*81b0*/  @!P2 FMUL R33, R33, R33 ;  /* 0x000000212121a220 */ /* 0x020fe20000400000 */
[----:B------:R-:W-:Y:S01]  /*81c0*/  FSETP.GEU.AND P2, PT, R35, -126, PT ;  /* 0xc2fc00002300780b */ /* 0x000fe20003f4e000 */
[--C-:B------:R-:W-:Y:S01]  /*81d0*/  FFMA R63, R66, UR18, -R22.reuse ;  /* 0x00000012423f7c23 */ /* 0x100fe20008000816 */
[--C-:B------:R-:W-:Y:S01]  /*81e0*/  FFMA R66, R67, UR18, -R22.reuse ;  /* 0x0000001243427c23 */ /* 0x100fe20008000816 */
[--C-:B------:R-:W-:Y:S01]  /*81f0*/  FFMA R73, R73, UR18, -R23.reuse ;  /* 0x0000001249497c23 */ /* 0x100fe20008000817 */
[--C-:B------:R-:W-:Y:S01]  /*8200*/  FFMA R74, R74, UR18, -R22.reuse ;  /* 0x000000124a4a7c23 */ /* 0x100fe20008000816 */
[----:B------:R-:W-:Y:S01]  /*8210*/  FFMA R76, R76, UR18, -R23 ;  /* 0x000000124c4c7c23 */ /* 0x000fe20008000817 */
[----:B------:R-:W3:Y:S01]  /*8220*/  MUFU.EX2 R39, R39 ;  /* 0x0000002700277308 */ /* 0x000ee20000000800 */
[----:B-1----:R-:W-:Y:S01]  /*8230*/  @!P3 FMUL R102, R102, R102 ;  /* 0x000000666666b220 */ /* 0x002fe20000400000 */
[----:B------:R-:W-:Y:S01]  /*8240*/  FSETP.GEU.AND P3, PT, R37, -126, PT ;  /* 0xc2fc00002500780b */ /* 0x000fe20003f6e000 */
[----:B------:R-:W-:Y:S01]  /*8250*/  @!P4 FMUL R38, R38, 0.5 ;  /* 0x3f0000002626c820 */ /* 0x000fe20000400000 */
[----:B------:R-:W-:Y:S01]  /*8260*/  FFMA R75, R75, UR18, -R22 ;  /* 0x000000124b4b7c23 */ /* 0x000fe20008000816 */
[----:B------:R-:W-:Y:S01]  /*8270*/  FADD R30, R97, R30 ;  /* 0x0000001e611e7221 */ /* 0x000fe20000000000 */
[--C-:B------:R-:W-:Y:S01]  /*8280*/  FFMA R78, R78, UR18, -R22.reuse ;  /* 0x000000124e4e7c23 */ /* 0x100fe20008000816 */
[----:B------:R-:W-:Y:S01]  /*8290*/  @!P2 FMUL R35, R35, 0.5 ;  /* 0x3f0000002323a820 */ /* 0x000fe20000400000 */
[--C-:B------:R-:W-:Y:S01]  /*82a0*/  FFMA R79, R79, UR18, -R22.reuse ;  /* 0x000000124f4f7c23 */ /* 0x100fe20008000816 */
[----:B------:R-:W1:Y:S01]  /*82b0*/  MUFU.EX2 R38, R38 ;  /* 0x0000002600267308 */ /* 0x000e620000000800 */
[----:B--2---:R-:W-:Y:S01]  /*82c0*/  @!P6 FMUL R34, R34, R34 ;  /* 0x000000222222e220 */ /* 0x004fe20000400000 */
[----:B------:R-:W-:Y:S01]  /*82d0*/  FSETP.GEU.AND P6, PT, R40, -126, PT ;  /* 0xc2fc00002800780b */ /* 0x000fe20003fce000 */
[----:B------:R-:W-:Y:S01]  /*82e0*/  FADD R31, R30, R31 ;  /* 0x0000001f1e1f7221 */ /* 0x000fe20000000000 */
[----:B------:R-:W-:Y:S01]  /*82f0*/  FFMA R82, R82, UR18, -R22 ;  /* 0x0000001252527c23 */ /* 0x000fe20008000816 */
[--C-:B------:R-:W-:Y:S01]  /*8300*/  FFMA R80, R80, UR18, -R23.reuse ;  /* 0x0000001250507c23 */ /* 0x100fe20008000817 */
[----:B------:R-:W-:Y:S01]  /*8310*/  @!P3 FMUL R37, R37, 0.5 ;  /* 0x3f0000002525b820 */ /* 0x000fe20000400000 */
[----:B------:R-:W-:Y:S01]  /*8320*/  FADD R31, R31, R98 ;  /* 0x000000621f1f7221 */ /* 0x000fe20000000000 */
[----:B---3--:R-:W-:Y:S01]  /*8330*/  @!P5 FMUL R39, R39, R39 ;  /* 0x000000272727d220 */ /* 0x008fe20000400000 */
[----:B------:R-:W-:Y:S01]  /*8340*/  FSETP.GEU.AND P5, PT, R44, -126, PT ;  /* 0xc2fc00002c00780b */ /* 0x000fe20003fae000 */
[----:B------:R-:W2:Y:S01]  /*8350*/  MUFU.EX2 R35, R35 ;  /* 0x0000002300237308 */ /* 0x000ea20000000800 */
[--C-:B------:R-:W-:Y:S01]  /*8360*/  FFMA R83, R83, UR18, -R22.reuse ;  /* 0x0000001253537c23 */ /* 0x100fe20008000816 */
[----:B------:R-:W-:Y:S01]  /*8370*/  FFMA R84, R84, UR18, -R23 ;  /* 0x0000001254547c23 */ /* 0x000fe20008000817 */
[--C-:B------:R-:W-:Y:S01]  /*8380*/  FFMA R86, R86, UR18, -R22.reuse ;  /* 0x0000001256567c23 */ /* 0x100fe20008000816 */
[----:B------:R-:W-:Y:S01]  /*8390*/  FFMA R22, R87, UR18, -R22 ;  /* 0x0000001257167c23 */ /* 0x000fe20008000816 */
[----:B------:R-:W-:Y:S01]  /*83a0*/  @!P6 FMUL R40, R40, 0.5 ;  /* 0x3f0000002828e820 */ /* 0x000fe20000400000 */
[----:B------:R-:W-:Y:S01]  /*83b0*/  IADD3 R5, R5, 0x1, RZ ;  /* 0x0000000105057810 */ /* 0x000fe20007ffe0ff */
[----:B-1----:R-:W-:Y:S01]  /*83c0*/  @!P4 FMUL R38, R38, R38 ;  /* 0x000000262626c220 */ /* 0x002fe20000400000 */
[----:B------:R-:W1:Y:S01]  /*83d0*/  MUFU.EX2 R37, R37 ;  /* 0x0000002500257308 */ /* 0x000e620000000800 */
[----:B------:R-:W-:-:S03]  /*83e0*/  FSETP.GEU.AND P4, PT, R43, -126, PT ;  /* 0xc2fc00002b00780b */ /* 0x000fc60003f8e000 */
[----:B------:R-:W-:-:S04]  /*83f0*/  @!P5 FMUL R44, R44, 0.5 ;  /* 0x3f0000002c2cd820 */ /* 0x000fc80000400000 */
[----:B------:R-:W3:Y:S01]  /*8400*/  MUFU.EX2 R40, R40 ;  /* 0x0000002800287308 */ /* 0x000ee20000000800 */
[----:B--2---:R-:W-:Y:S01]  /*8410*/  @!P2 FMUL R35, R35, R35 ;  /* 0x000000232323a220 */ /* 0x004fe20000400000 */
[----:B------:R-:W-:-:S04]  /*8420*/  FSETP.GEU.AND P2, PT, R42, -126, PT ;  /* 0xc2fc00002a00780b */ /* 0x000fc80003f4e000 */
[----:B------:R-:W-:Y:S02]  /*8430*/  @!P4 FMUL R43, R43, 0.5 ;  /* 0x3f0000002b2bc820 */ /* 0x000fe40000400000 */
        /* <DEDUP_REMOVED lines=10> */
[----:B------:R-:W-:-:S05]  /*84e0*/  FSETP.GEU.AND P5, PT, R24, -126, PT ;  /* 0xc2fc00001800780b */ /* 0x000fca0003fae000 */
[----:B------:R-:W-:Y:S01]  /*84f0*/  @!P6 FMUL R45, R45, 0.5 ;  /* 0x3f0000002d2de820 */ /* 0x000fe20000400000 */
        /* <DEDUP_REMOVED lines=8> */
[----:B------:R3:W4:Y:S01]  /*8580*/  MUFU.EX2 R21, R24 ;  /* 0x0000001800157308 */ /* 0x0007220000000800 */
[----:B--2---:R-:W-:Y:S01]  /*8590*/  @!P3 FMUL R41, R41, R41 ;  /* 0x000000292929b220 */ /* 0x004fe20000400000 */
[----:B------:R-:W-:-:S05]  /*85a0*/  FSETP.GEU.AND P3, PT, R47, -126, PT ;  /* 0xc2fc00002f00780b */ /* 0x000fca0003f6e000 */
[----:B------:R-:W-:Y:S01]  /*85b0*/  @!P2 FMUL R46, R46, 0.5 ;  /* 0x3f0000002e2ea820 */ /* 0x000fe20000400000 */
[----:B------:R-:W2:Y:S01]  /*85c0*/  MUFU.EX2 R0, R0 ;  /* 0x0000000000007308 */ /* 0x000ea20000000800 */
[----:B---3--:R-:W-:Y:S01]  /*85d0*/  F2FP.F16.F32.PACK_AB R24, R28, R99 ;  /* 0x000000631c18723e */ /* 0x008fe200000000ff */
[----:B-1----:R-:W-:Y:S01]  /*85e0*/  @!P6 FMUL R45, R45, R45 ;  /* 0x0000002d2d2de220 */ /* 0x002fe20000400000 */
[----:B------:R-:W-:Y:S01]  /*85f0*/  FSETP.GEU.AND P6, PT, R48, -126, PT ;  /* 0xc2fc00003000780b */ /* 0x000fe20003fce000 */
[----:B------:R-:W-:Y:S01]  /*8600*/  FFMA R99, R96, R13, R99 ;  /* 0x0000000d60637223 */ /* 0x000fe20000000063 */
[----:B------:R-:W-:Y:S02]  /*8610*/  WARPGROUP.ARRIVE ;  /* 0x00000000000079c5 */ /* 0x000fe40000000000 */
[----:B------:R-:W-:Y:S01]  /*8620*/  @!P3 FMUL R47, R47, 0.5 ;  /* 0x3f0000002f2fb820 */ /* 0x000fe20000400000 */
[----:B------:R-:W1:Y:S01]  /*8630*/  MUFU.EX2 R46, R46 ;  /* 0x0000002e002e7308 */ /* 0x000e620000000800 */
[----:B----4-:R-:W-:Y:S01]  /*8640*/  @!P5 FMUL R21, R21, R21 ;  /* 0x000000151515d220 */ /* 0x010fe20000400000 */
[----:B------:R-:W-:Y:S01]  /*8650*/  FSETP.GEU.AND P5, PT, R51, -126, PT ;  /* 0xc2fc00003300780b */ /* 0x000fe20003fae000 */
[----:B------:R-:W-:Y:S01]  /*8660*/  HGMMA.64x16x16.F32 R88, R24, gdesc[UR4].tnspB, R88, gsb0 ;  /* 0x4020000418587df0 */ /* 0x000fe20008000858 */
[----:B------:R-:W-:-:S04]  /*8670*/  FADD R28, R99, R28 ;  /* 0x0000001c631c7221 */ /* 0x000fc80000000000 */
[----:B------:R-:W3:Y:S01]  /*8680*/  MUFU.EX2 R47, R47 ;  /* 0x0000002f002f7308 */ /* 0x000ee20000000800 */
[----:B------:R-:W-:Y:S01]  /*8690*/  @!P6 FMUL R48, R48, 0.5 ;  /* 0x3f0000003030e820 */ /* 0x000fe20000400000 */
[----:B--2---:R-:W-:Y:S01]  /*86a0*/  @!P4 FMUL R0, R0, R0 ;  /* 0x000000000000c220 */ /* 0x004fe20000400000 */
[----:B------:R-:W-:Y:S01]  /*86b0*/  FSETP.GEU.AND P4, PT, R52, -126, PT ;  /* 0xc2fc00003400780b */ /* 0x000fe20003f8e000 */
[----:B------:R-:W-:-:S03]  /*86c0*/  FADD R29, R28, R29 ;  /* 0x0000001d1c1d7221 */ /* 0x000fc60000000000 */
[----:B------:R-:W-:Y:S01]  /*86d0*/  @!P5 FMUL R51, R51, 0.5 ;  /* 0x3f0000003333d820 */ /* 0x000fe20000400000 */
[----:B------:R-:W2:Y:S01]  /*86e0*/  MUFU.EX2 R48, R48 ;  /* 0x0000003000307308 */ /* 0x000ea20000000800 */
[----:B-1----:R-:W-:Y:S01]  /*86f0*/  @!P2 FMUL R46, R46, R46 ;  /* 0x0000002e2e2ea220 */ /* 0x002fe20000400000 */
[----:B------:R-:W-:Y:S01]  /*8700*/  FSETP.GEU.AND P2, PT, R50, -126, PT ;  /* 0xc2fc00003200780b */ /* 0x000fe20003f4e000 */
[----:B------:R-:W-:-:S05]  /*8710*/  FADD R32, R29, R32 ;  /* 0x000000201d207221 */ /* 0x000fca0000000000 */
[----:B------:R-:W-:Y:S01]  /*8720*/  @!P4 FMUL R52, R52, 0.5 ;  /* 0x3f0000003434c820 */ /* 0x000fe20000400000 */
[----:B---3--:R-:W-:Y:S01]  /*8730*/  @!P3 FMUL R47, R47, R47 ;  /* 0x0000002f2f2fb220 */ /* 0x008fe20000400000 */
[----:B------:R-:W-:Y:S01]  /*8740*/  FSETP.GEU.AND P3, PT, R49, -126, PT ;  /* 0xc2fc00003100780b */ /* 0x000fe20003f6e000 */
        /* <DEDUP_REMOVED lines=8> */
[----:B------:R-:W-:Y:S02]  /*87d0*/  WARPGROUP.DEPBAR.LE gsb0, 0x0 ;  /* 0x00008000000079c5 */ /* 0x000fe40000010000 */
[----:B------:R-:W-:Y:S01]  /*87e0*/  VIADD R24, R20, 0x20 ;  /* 0x0000002014187836 */ /* 0x000fe20000000000 */
[----:B------:R-:W-:Y:S01]  /*87f0*/  MOV R25, 0xc0000010 ;  /* 0xc000001000197802 */ /* 0x000fe20000000f00 */
[----:B------:R-:W-:Y:S01]  /*8800*/  @!P6 FMUL R53, R53, 0.5 ;  /* 0x3f0000003535e820 */ /* 0x000fe20000400000 */
[----:B------:R-:W-:Y:S01]  /*8810*/  F2FP.F16.F32.PACK_AB R26, R35, R34 ;  /* 0x00000022231a723e */ /* 0x000fe200000000ff */
[----:B------:R-:W1:Y:S01]  /*8820*/  MUFU.EX2 R49, R49 ;  /* 0x0000003100317308 */ /* 0x000e620000000800 */
[----:B------:R-:W-:Y:S01]  /*8830*/  R2UR UR6, R24 ;  /* 0x00000000180672ca */ /* 0x000fe200000e0000 */
[----:B--2---:R-:W-:Y:S01]  /*8840*/  @!P4 FMUL R52, R52, R52 ;  /* 0x000000343434c220 */ /* 0x004fe20000400000 */
[----:B------:R-:W-:-:S02]  /*8850*/  R2UR UR7, R25 ;  /* 0x00000000190772ca */ /* 0x000fc400000e0000 */
[----:B------:R-:W-:Y:S01]  /*8860*/  F2FP.F16.F32.PACK_AB R24, R102, R33 ;  /* 0x000000216618723e */ /* 0x000fe200000000ff */
[----:B------:R-:W-:Y:S01]  /*8870*/  FADD R33, R32, R33 ;  /* 0x0000002120217221 */ /* 0x000fe20000000000 */
[----:B------:R-:W-:Y:S01]  /*8880*/  F2FP.F16.F32.PACK_AB R25, R101, R36 ;  /* 0x000000246519723e */ /* 0x000fe200000000ff */
[----:B------:R-:W2:Y:S01]  /*8890*/  MUFU.EX2 R53, R53 ;  /* 0x0000003500357308 */ /* 0x000ea20000000800 */
[----:B------:R-:W-:Y:S01]  /*88a0*/  F2FP.F16.F32.PACK_AB R27, R38, R37 ;  /* 0x00000025261b723e */ /* 0x000fe200000000ff */
[----:B---3--:R-:W-:Y:S01]  /*88b0*/  @!P2 FMUL R50, R50, R50 ;  /* 0x000000323232a220 */ /* 0x008fe20000400000 */
[----:B------:R-:W-:Y:S01]  /*88c0*/  FSETP.GEU.AND P2, PT, R54, -126, PT ;  /* 0xc2fc00003600780b */ /* 0x000fe20003f4e000 */
[----:B------:R-:W-:Y:S01]  /*88d0*/  FFMA R32, R77, UR18, -R23 ;  /* 0x000000124d207c23 */ /* 0x000fe20008000817 */
[----:B------:R-:W-:Y:S01]  /*88e0*/  WARPGROUP.ARRIVE ;  /* 0x00000000000079c5 */ /* 0x000fe20000000000 */
[----:B------:R-:W-:Y:S01]  /*88f0*/  FSETP.GEU.AND P4, PT, R56, -126, PT ;  /* 0xc2fc00003800780b */ /* 0x000fe20003f8e000 */
[----:B------:R-:W-:Y:S01]  /*8900*/  FADD R36, R31, R36 ;  /* 0x000000241f247221 */ /* 0x000fe20000000000 */
[----:B------:R-:W-:Y:S01]  /*8910*/  FSETP.GEU.AND P5, PT, R57, -126, PT ;  /* 0xc2fc00003900780b */ /* 0x000fe20003fae000 */
[----:B-1----:R-:W-:Y:S01]  /*8920*/  @!P3 FMUL R49, R49, R49 ;  /* 0x000000313131b220 */ /* 0x002fe20000400000 */
[----:B------:R-:W-:Y:S01]  /*8930*/  FSETP.GEU.AND P3, PT, R55, -126, PT ;  /* 0xc2fc00003700780b */ /* 0x000fe20003f6e000 */
[----:B------:R-:W-:Y:S01]  /*8940*/  HGMMA.64x16x16.F32 R88, R24, gdesc[UR4].tnspB, R88, gsb0 ;  /* 0x4020000418587df0 */ /* 0x000fe20008000858 */
[----:B------:R-:W-:Y:S01]  /*8950*/  FADD R33, R33, R102 ;  /* 0x0000006621217221 */ /* 0x000fe20000000000 */
[----:B------:R-:W-:-:S03]  /*8960*/  FADD R36, R36, R101 ;  /* 0x0000006524247221 */ /* 0x000fc60000000000 */
[----:B------:R-:W-:Y:S01]  /*8970*/  @!P2 FMUL R54, R54, 0.5 ;  /* 0x3f0000003636a820 */ /* 0x000fe20000400000 */
[----:B--2---:R-:W-:Y:S01]  /*8980*/  @!P6 FMUL R53, R53, R53 ;  /* 0x000000353535e220 */ /* 0x004fe20000400000 */
[----:B------:R-:W-:Y:S01]  /*8990*/  FSETP.GEU.AND P6, PT, R58, -126, PT ;  /* 0xc2fc00003a00780b */ /* 0x000fe20003fce000 */
[----:B------:R-:W-:Y:S01]  /*89a0*/  @!P4 FMUL R56, R56, 0.5 ;  /* 0x3f0000003838c820 */ /* 0x000fe20000400000 */
[----:B------:R-:W-:Y:S01]  /*89b0*/  FADD R34, R33, R34 ;  /* 0x0000002221227221 */ /* 0x000fe20000000000 */
[----:B------:R-:W-:Y:S01]  /*89c0*/  @!P5 FMUL R57, R57, 0.5 ;  /* 0x3f0000003939d820 */ /* 0x000fe20000400000 */
[----:B------:R-:W1:Y:S01]  /*89d0*/  MUFU.EX2 R54, R54 ;  /* 0x0000003600367308 */ /* 0x000e620000000800 */
[----:B------:R-:W-:Y:S01]  /*89e0*/  @!P3 FMUL R55, R55, 0.5 ;  /* 0x3f0000003737b820 */ /* 0x000fe20000400000 */
[----:B------:R-:W-:Y:S01]  /*89f0*/  FADD R37, R36, R37 ;  /* 0x0000002524257221 */ /* 0x000fe20000000000 */
[----:B------:R-:W-:Y:S01]  /*8a00*/  FFMA R36, R81, UR18, -R23 ;  /* 0x0000001251247c23 */ /* 0x000fe20008000817 */
[----:B------:R-:W-:Y:S01]  /*8a10*/  FADD R34, R34, R35 ;  /* 0x0000002322227221 */ /* 0x000fe20000000000 */
[----:B------:R-:W-:Y:S01]  /*8a20*/  FFMA R23, R85, UR18, -R23 ;  /* 0x0000001255177c23 */ /* 0x000fe20008000817 */
[----:B------:R-:W-:-:S02]  /*8a30*/  FADD R37, R37, R38 ;  /* 0x0000002625257221 */ /* 0x000fc40000000000 */
[----:B------:R-:W2:Y:S01]  /*8a40*/  MUFU.EX2 R55, R55 ;  /* 0x0000003700377308 */ /* 0x000ea20000000800 */
[----:B------:R-:W-:-:S07]  /*8a50*/  @!P6 FMUL R58, R58, 0.5 ;  /* 0x3f0000003a3ae820 */ /* 0x000fce0000400000 */
[----:B------:R-:W3:Y:S01]  /*8a60*/  MUFU.EX2 R56, R56 ;  /* 0x0000003800387308 */ /* 0x000ee20000000800 */
[----:B-1----:R-:W-:Y:S01]  /*8a70*/  @!P2 FMUL R54, R54, R54 ;  /* 0x000000363636a220 */ /* 0x002fe20000400000 */
[----:B------:R-:W-:-:S06]  /*8a80*/  FSETP.GEU.AND P2, PT, R59, -126, PT ;  /* 0xc2fc00003b00780b */ /* 0x000fcc0003f4e000 */
[----:B------:R-:W1:Y:S01]  /*8a90*/  MUFU.EX2 R58, R58 ;  /* 0x0000003a003a7308 */ /* 0x000e620000000800 */
[----:B--2---:R-:W-:Y:S01]  /*8aa0*/  @!P3 FMUL R55, R55, R55 ;  /* 0x000000373737b220 */ /* 0x004fe20000400000 */
[----:B------:R-:W-:Y:S01]  /*8ab0*/  FSETP.GEU.AND P3, PT, R60, -126, PT ;  /* 0xc2fc00003c00780b */ /* 0x000fe20003f6e000 */
[----:B------:R-:W-:Y:S02]  /*8ac0*/  WARPGROUP.DEPBAR.LE gsb0, 0x0 ;  /* 0x00008000000079c5 */ /* 0x000fe40000010000 */
[----:B------:R-:W-:Y:S01]  /*8ad0*/  VIADD R24, R20, 0x40 ;  /* 0x0000004014187836 */ /* 0x000fe20000000000 */
[----:B------:R-:W-:Y:S01]  /*8ae0*/  F2FP.F16.F32.PACK_AB R26, R44, R43 ;  /* 0x0000002b2c1a723e */ /* 0x000fe200000000ff */
[----:B------:R-:W-:Y:S01]  /*8af0*/  IMAD.MOV.U32 R25, RZ, RZ, -0x3ffffff0 ;  /* 0xc0000010ff197424 */ /* 0x000fe200078e00ff */
[----:B------:R-:W-:Y:S01]  /*8b00*/  F2FP.F16.F32.PACK_AB R27, R46, R45 ;  /* 0x0000002d2e1b723e */ /* 0x000fe200000000ff */
[----:B------:R-:W-:Y:S01]  /*8b10*/  @!P2 FMUL R59, R59, 0.5 ;  /* 0x3f0000003b3ba820 */ /* 0x000fe20000400000 */
[----:B------:R-:W-:Y:S01]  /*8b20*/  R2UR UR6, R24 ;  /* 0x00000000180672ca */ /* 0x000fe200000e0000 */
[----:B------:R-:W2:Y:S01]  /*8b30*/  MUFU.EX2 R57, R57 ;  /* 0x0000003900397308 */ /* 0x000ea20000000800 */
[----:B------:R-:W-:-:S03]  /*8b40*/  R2UR UR7, R25 ;  /* 0x00000000190772ca */ /* 0x000fc600000e0000 */
[----:B------:R-:W-:Y:S01]  /*8b50*/  @!P3 FMUL R60, R60, 0.5 ;  /* 0x3f0000003c3cb820 */ /* 0x000fe20000400000 */
[----:B------:R-:W-:Y:S01]  /*8b60*/  F2FP.F16.F32.PACK_AB R24, R40, R39 ;  /* 0x000000272818723e */ /* 0x000fe200000000ff */
[----:B---3--:R-:W-:Y:S01]  /*8b70*/  @!P4 FMUL R56, R56, R56 ;  /* 0x000000383838c220 */ /* 0x008fe20000400000 */
[----:B------:R-:W-:Y:S01]  /*8b80*/  F2FP.F16.F32.PACK_AB R25, R41, R42 ;  /* 0x0000002a2919723e */ /* 0x000fe200000000ff */
[----:B-1----:R-:W-:Y:S01]  /*8b90*/  @!P6 FMUL R58, R58, R58 ;  /* 0x0000003a3a3ae220 */ /* 0x002fe20000400000 */
[----:B------:R-:W-:Y:S01]  /*8ba0*/  FSETP.GEU.AND P4, PT, R61, -126, PT ;  /* 0xc2fc00003d00780b */ /* 0x000fe20003f8e000 */
[----:B------:R-:W1:Y:S01]  /*8bb0*/  MUFU.EX2 R59, R59 ;  /* 0x0000003b003b7308 */ /* 0x000e620000000800 */
[----:B------:R-:W-:Y:S01]  /*8bc0*/  WARPGROUP.ARRIVE ;  /* 0x00000000000079c5 */ /* 0x000fe20000000000 */
[----:B------:R-:W-:Y:S01]  /*8bd0*/  FSETP.GEU.AND P6, PT, R63, -126, PT ;  /* 0xc2fc00003f00780b */ /* 0x000fe20003fce000 */
[----:B------:R-:W-:Y:S01]  /*8be0*/  FADD R39, R34, R39 ;  /* 0x0000002722277221 */ /* 0x000fe20000000000 */
[----:B------:R-:W-:-:S03]  /*8bf0*/  FADD R42, R37, R42 ;  /* 0x0000002a252a7221 */ /* 0x000fc60000000000 */
[----:B------:R-:W-:Y:S01]  /*8c00*/  HGMMA.64x16x16.F32 R88, R24, gdesc[UR4].tnspB, R88, gsb0 ;  /* 0x4020000418587df0 */ /* 0x000fe20008000858 */
[----:B------:R-:W3:Y:S01]  /*8c10*/  MUFU.EX2 R60, R60 ;  /* 0x0000003c003c7308 */ /* 0x000ee20000000800 */
[----:B--2---:R-:W-:Y:S01]  /*8c20*/  @!P5 FMUL R57, R57, R57 ;  /* 0x000000393939d220 */ /* 0x004fe20000400000 */
[----:B------:R-:W-:Y:S01]  /*8c30*/  FSETP.GEU.AND P5, PT, R62, -126, PT ;  /* 0xc2fc00003e00780b */ /* 0x000fe20003fae000 */
[----:B------:R-:W-:Y:S01]  /*8c40*/  FADD R40, R39, R40 ;  /* 0x0000002827287221 */ /* 0x000fe20000000000 */
[----:B------:R-:W-:Y:S01]  /*8c50*/  @!P4 FMUL R61, R61, 0.5 ;  /* 0x3f0000003d3dc820 */ /* 0x000fe20000400000 */
[----:B------:R-:W-:Y:S02]  /*8c60*/  FADD R42, R42, R41 ;  /* 0x000000292a2a7221 */ /* 0x000fe40000000000 */
[----:B------:R-:W-:Y:S01]  /*8c70*/  @!P6 FMUL R63, R63, 0.5 ;  /* 0x3f0000003f3fe820 */ /* 0x000fe20000400000 */
[----:B------:R-:W-:Y:S01]  /*8c80*/  FADD R43, R40, R43 ;  /* 0x0000002b282b7221 */ /* 0x000fe20000000000 */
[----:B-1----:R-:W-:Y:S01]  /*8c90*/  @!P2 FMUL R59, R59, R59 ;  /* 0x0000003b3b3ba220 */ /* 0x002fe20000400000 */
[----:B------:R-:W-:Y:S01]  /*8ca0*/  FSETP.GEU.AND P2, PT, R66, -126, PT ;  /* 0xc2fc00004200780b */ /* 0x000fe20003f4e000 */
[----:B------:R-:W1:Y:S01]  /*8cb0*/  MUFU.EX2 R61, R61 ;  /* 0x0000003d003d7308 */ /* 0x000e620000000800 */
[----:B------:R-:W-:Y:S01]  /*8cc0*/  FADD R45, R42, R45 ;  /* 0x0000002d2a2d7221 */ /* 0x000fe20000000000 */
[----:B------:R-:W-:-:S02]  /*8cd0*/  FADD R44, R43, R44 ;  /* 0x0000002c2b2c7221 */ /* 0x000fc40000000000 */
[----:B------:R-:W-:Y:S01]  /*8ce0*/  @!P5 FMUL R62, R62, 0.5 ;  /* 0x3f0000003e3ed820 */ /* 0x000fe20000400000 */
[----:B------:R-:W-:Y:S01]  /*8cf0*/  FADD R46, R45, R46 ;  /* 0x0000002e2d2e7221 */ /* 0x000fe20000000000 */
[----:B---3--:R-:W-:Y:S01]  /*8d00*/  @!P3 FMUL R60, R60, R60 ;  /* 0x0000003c3c3cb220 */ /* 0x008fe20000400000 */
[----:B------:R-:W-:Y:S01]  /*8d10*/  FSETP.GEU.AND P3, PT, R65, -126, PT ;  /* 0xc2fc00004100780b */ /* 0x000fe20003f6e000 */
[----:B------:R-:W2:Y:S04]  /*8d20*/  MUFU.EX2 R63, R63 ;  /* 0x0000003f003f7308 */ /* 0x000ea80000000800 */
[----:B------:R-:W-:-:S04]  /*8d30*/  @!P2 FMUL R66, R66, 0.5 ;  /* 0x3f0000004242a820 */ /* 0x000fc80000400000 */
[----:B------:R-:W3:Y:S01]  /*8d40*/  MUFU.EX2 R62, R62 ;  /* 0x0000003e003e7308 */ /* 0x000ee20000000800 */
[----:B-1----:R-:W-:Y:S01]  /*8d50*/  @!P4 FMUL R61, R61, R61 ;  /* 0x0000003d3d3dc220 */ /* 0x002fe20000400000 */
[----:B------:R-:W-:Y:S02]  /*8d60*/  FSETP.GEU.AND P4, PT, R64, -126, PT ;  /* 0xc2fc00004000780b */ /* 0x000fe40003f8e000 */
[----:B------:R-:W-:-:S04]  /*8d70*/  @!P3 FMUL R65, R65, 0.5 ;  /* 0x3f0000004141b820 */ /* 0x000fc80000400000 */
[----:B------:R-:W1:Y:S01]  /*8d80*/  MUFU.EX2 R66, R66 ;  /* 0x0000004200427308 */ /* 0x000e620000000800 */
[----:B--2---:R-:W-:Y:S01]  /*8d90*/  @!P6 FMUL R63, R63, R63 ;  /* 0x0000003f3f3fe220 */ /* 0x004fe20000400000 */
[----:B------:R-:W-:Y:S01]  /*8da0*/  FSETP.GEU.AND P6, PT, R68, -126, PT ;  /* 0xc2fc00004400780b */ /* 0x000fe20003fce000 */
[----:B------:R-:W-:Y:S02]  /*8db0*/  WARPGROUP.DEPBAR.LE gsb0, 0x0 ;  /* 0x00008000000079c5 */ /* 0x000fe40000010000 */
[----:B------:R-:W-:Y:S01]  /*8dc0*/  VIADD R24, R20, 0x60 ;  /* 0x0000006014187836 */ /* 0x000fe20000000000 */
[----:B------:R-:W-:Y:S01]  /*8dd0*/  MOV R25, 0xc0000010 ;  /* 0xc000001000197802 */ /* 0x000fe20000000f00 */
[----:B---3--:R-:W-:Y:S01]  /*8de0*/  @!P5 FMUL R62, R62, R62 ;  /* 0x0000003e3e3ed220 */ /* 0x008fe20000400000 */
[----:B------:R-:W-:Y:S01]  /*8df0*/  F2FP.F16.F32.PACK_AB R26, R49, R50 ;  /* 0x00000032311a723e */ /* 0x000fe200000000ff */
[----:B------:R-:W-:Y:S01]  /*8e00*/  @!P4 FMUL R64, R64, 0.5 ;  /* 0x3f0000004040c820 */ /* 0x000fe20000400000 */
[----:B------:R-:W-:Y:S01]  /*8e10*/  R2UR UR6, R24 ;  /* 0x00000000180672ca */ /* 0x000fe200000e0000 */
[----:B------:R-:W2:Y:S01]  /*8e20*/  MUFU.EX2 R65, R65 ;  /* 0x0000004100417308 */ /* 0x000ea20000000800 */
[----:B------:R-:W-:-:S03]  /*8e30*/  R2UR UR7, R25 ;  /* 0x00000000190772ca */ /* 0x000fc600000e0000 */
[----:B------:R-:W-:Y:S01]  /*8e40*/  @!P6 FMUL R68, R68, 0.5 ;  /* 0x3f0000004444e820 */ /* 0x000fe20000400000 */
[----:B------:R-:W-:Y:S01]  /*8e50*/  F2FP.F16.F32.PACK_AB R24, R0, R47 ;  /* 0x0000002f0018723e */ /* 0x000fe200000000ff */
[----:B-1----:R-:W-:Y:S01]  /*8e60*/  @!P2 FMUL R66, R66, R66 ;  /* 0x000000424242a220 */ /* 0x002fe20000400000 */
[----:B------:R-:W-:Y:S01]  /*8e70*/  F2FP.F16.F32.PACK_AB R25, R48, R21 ;  /* 0x000000153019723e */ /* 0x000fe200000000ff */
[----:B------:R-:W-:Y:S01]  /*8e80*/  FADD R47, R44, R47 ;  /* 0x0000002f2c2f7221 */ /* 0x000fe20000000000 */
[----:B------:R-:W-:Y:S01]  /*8e90*/  F2FP.F16.F32.PACK_AB R27, R51, R52 ;  /* 0x00000034331b723e */ /* 0x000fe200000000ff */
[----:B------:R-:W1:Y:S01]  /*8ea0*/  MUFU.EX2 R64, R64 ;  /* 0x0000004000407308 */ /* 0x000e620000000800 */
[----:B------:R-:W-:Y:S01]  /*8eb0*/  FSETP.GEU.AND P5, PT, R70, -126, PT ;  /* 0xc2fc00004600780b */ /* 0x000fe20003fae000 */
[----:B------:R-:W-:Y:S01]  /*8ec0*/  FADD R21, R46, R21 ;  /* 0x000000152e157221 */ /* 0x000fe20000000000 */
[----:B------:R-:W-:Y:S01]  /*8ed0*/  WARPGROUP.ARRIVE ;  /* 0x00000000000079c5 */ /* 0x000fe20000000000 */
[----:B------:R-:W-:Y:S01]  /*8ee0*/  FSETP.GEU.AND P2, PT, R72, -126, PT ;  /* 0xc2fc00004800780b */ /* 0x000fe20003f4e000 */
[----:B------:R-:W-:Y:S01]  /*8ef0*/  FADD R47, R47, R0 ;  /* 0x000000002f2f7221 */ /* 0x000fe20000000000 */
[----:B------:R-:W-:-:S02]  /*8f00*/  FADD R21, R21, R48 ;  /* 0x0000003015157221 */ /* 0x000fc40000000000 */
[----:B------:R-:W3:Y:S01]  /*8f10*/  MUFU.EX2 R68, R68 ;  /* 0x0000004400447308 */ /* 0x000ee20000000800 */
[----:B------:R-:W-:Y:S01]  /*8f20*/  HGMMA.64x16x16.F32 R88, R24, gdesc[UR4].tnspB, R88, gsb0 ;  /* 0x4020000418587df0 */ /* 0x000fe20008000858 */
[----:B--2---:R-:W-:Y:S01]  /*8f30*/  @!P3 FMUL R65, R65, R65 ;  /* 0x000000414141b220 */ /* 0x004fe20000400000 */
[----:B------:R-:W-:Y:S01]  /*8f40*/  FSETP.GEU.AND P3, PT, R73, -126, PT ;  /* 0xc2fc00004900780b */ /* 0x000fe20003f6e000 */
[----:B------:R-:W-:Y:S01]  /*8f50*/  FADD R50, R47, R50 ;  /* 0x000000322f327221 */ /* 0x000fe20000000000 */
[----:B------:R-:W-:Y:S01]  /*8f60*/  FADD R52, R21, R52 ;  /* 0x0000003415347221 */ /* 0x000fe20000000000 */
[----:B------:R-:W-:Y:S01]  /*8f70*/  @!P5 FMUL R70, R70, 0.5 ;  /* 0x3f0000004646d820 */ /* 0x000fe20000400000 */
[----:B------:R-:W-:Y:S02]  /*8f80*/  IMAD.MOV.U32 R21, RZ, RZ, -0x3ffffff0 ;  /* 0xc0000010ff157424 */ /* 0x000fe400078e00ff */
[----:B------:R-:W-:Y:S01]  /*8f90*/  FADD R50, R50, R49 ;  /* 0x0000003132327221 */ /* 0x000fe20000000000 */
[----:B------:R-:W-:Y:S01]  /*8fa0*/  @!P2 FMUL R72, R72, 0.5 ;  /* 0x3f0000004848a820 */ /* 0x000fe20000400000 */
[----:B------:R-:W2:Y:S01]  /*8fb0*/  MUFU.EX2 R11, R70 ;  /* 0x00000046000b7308 */ /* 0x000ea20000000800 */
[----:B-1----:R-:W-:Y:S01]  /*8fc0*/  @!P4 FMUL R64, R64, R64 ;  /* 0x000000404040c220 */ /* 0x002fe20000400000 */
[----:B------:R-:W-:Y:S01]  /*8fd0*/  FSETP.GEU.AND P4, PT, R74, -126, PT ;  /* 0xc2fc00004a00780b */ /* 0x000fe20003f8e000 */
[----:B------:R-:W-:-:S02]  /*8fe0*/  FADD R52, R52, R51 ;  /* 0x0000003334347221 */ /* 0x000fc40000000000 */
[----:B------:R-:W-:Y:S01]  /*8ff0*/  @!P3 FMUL R73, R73, 0.5 ;  /* 0x3f0000004949b820 */ /* 0x000fe20000400000 */
[----:B---3--:R-:W-:Y:S02]  /*9000*/  @!P6 FMUL R68, R68, R68 ;  /* 0x000000444444e220 */ /* 0x008fe40000400000 */
[----:B------:R-:W1:Y:S01]  /*9010*/  MUFU.EX2 R13, R72 ;  /* 0x00000048000d7308 */ /* 0x000e620000000800 */
[----:B------:R-:W-:-:S06]  /*9020*/  FSETP.GEU.AND P6, PT, R76, -126, PT ;  /* 0xc2fc00004c00780b */ /* 0x000fcc0003fce000 */
[----:B------:R-:W-:Y:S01]  /*9030*/  @!P4 FMUL R74, R74, 0.5 ;  /* 0x3f0000004a4ac820 */ /* 0x000fe20000400000 */
        /* <DEDUP_REMOVED lines=9> */
[----:B------:R-:W-:Y:S02]  /*90d0*/  WARPGROUP.DEPBAR.LE gsb0, 0x0 ;  /* 0x00008000000079c5 */ /* 0x000fe40000010000 */
[----:B------:R-:W-:Y:S01]  /*90e0*/  VIADD R24, R20, 0x80 ;  /* 0x0000008014187836 */ /* 0x000fe20000000000 */
[----:B------:R-:W-:Y:S01]  /*90f0*/  F2FP.F16.F32.PACK_AB R26, R58, R57 ;  /* 0x000000393a1a723e */ /* 0x000fe200000000ff */
[----:B------:R-:W-:Y:S01]  /*9100*/  IMAD.MOV.U32 R25, RZ, RZ, -0x3ffffff0 ;  /* 0xc0000010ff197424 */ /* 0x000fe200078e00ff */
[----:B------:R-:W-:Y:S01]  /*9110*/  F2FP.F16.F32.PACK_AB R27, R60, R59 ;  /* 0x0000003b3c1b723e */ /* 0x000fe200000000ff */
[----:B------:R-:W-:Y:S01]  /*9120*/  @!P2 FMUL R32, R32, 0.5 ;  /* 0x3f0000002020a820 */ /* 0x000fe20000400000 */
[----:B------:R-:W-:Y:S01]  /*9130*/  R2UR UR6, R24 ;  /* 0x00000000180672ca */ /* 0x000fe200000e0000 */
[----:B------:R-:W4:Y:S01]  /*9140*/  MUFU.EX2 R30, R75 ;  /* 0x0000004b001e7308 */ /* 0x000f220000000800 */
[----:B------:R-:W-:Y:S01]  /*9150*/  R2UR UR7, R25 ;  /* 0x00000000190772ca */ /* 0x000fe200000e0000 */
[----:B---3--:R-:W-:Y:S01]  /*9160*/  @!P3 FMUL R28, R28, R28 ;  /* 0x0000001c1c1cb220 */ /* 0x008fe20000400000 */
[----:B------:R-:W-:Y:S01]  /*9170*/  F2FP.F16.F32.PACK_AB R24, R54, R53 ;  /* 0x000000353618723e */ /* 0x000fe200000000ff */
[----:B--2---:R-:W-:Y:S01]  /*9180*/  @!P4 FMUL R29, R29, R29 ;  /* 0x0000001d1d1dc220 */ /* 0x004fe20000400000 */
[----:B------:R-:W-:Y:S01]  /*9190*/  F2FP.F16.F32.PACK_AB R25, R56, R55 ;  /* 0x000000373819723e */ /* 0x000fe200000000ff */
[----:B------:R-:W-:Y:S01]  /*91a0*/  FADD R53, R50, R53 ;  /* 0x0000003532357221 */ /* 0x000fe20000000000 */
[----:B------:R-:W-:Y:S01]  /*91b0*/  FSETP.GEU.AND P3, PT, R78, -126, PT ;  /* 0xc2fc00004e00780b */ /* 0x000fe20003f6e000 */
[----:B------:R-:W2:Y:S01]  /*91c0*/  MUFU.EX2 R32, R32 ;  /* 0x0000002000207308 */ /* 0x000ea20000000800 */
[----:B------:R-:W-:Y:S01]  /*91d0*/  WARPGROUP.ARRIVE ;  /* 0x00000000000079c5 */ /* 0x000fe20000000000 */
[----:B------:R-:W-:Y:S01]  /*91e0*/  FSETP.GEU.AND P4, PT, R79, -126, PT ;  /* 0xc2fc00004f00780b */ /* 0x000fe20003f8e000 */
[----:B-1----:R-:W-:Y:S01]  /*91f0*/  @!P6 FMUL R31, R31, R31 ;  /* 0x0000001f1f1fe220 */ /* 0x002fe20000400000 */
[----:B------:R-:W-:Y:S01]  /*9200*/  FSETP.GEU.AND P6, PT, R36, -126, PT ;  /* 0xc2fc00002400780b */ /* 0x000fe20003fce000 */
[----:B------:R-:W-:Y:S01]  /*9210*/  FADD R55, R52, R55 ;  /* 0x0000003734377221 */ /* 0x000fe20000000000 */
[----:B------:R-:W-:Y:S01]  /*9220*/  FADD R54, R53, R54 ;  /* 0x0000003635367221 */ /* 0x000fe20000000000 */
[----:B------:R-:W-:Y:S01]  /*9230*/  HGMMA.64x16x16.F32 R88, R24, gdesc[UR4].tnspB, R88, gsb0 ;  /* 0x4020000418587df0 */ /* 0x000fe20008000858 */
[----:B----4-:R-:W-:Y:S01]  /*9240*/  @!P5 FMUL R30, R30, R30 ;  /* 0x0000001e1e1ed220 */ /* 0x010fe20000400000 */
[----:B------:R-:W-:Y:S01]  /*9250*/  FSETP.GEU.AND P5, PT, R80, -126, PT ;  /* 0xc2fc00005000780b */ /* 0x000fe20003fae000 */
[----:B------:R-:W-:-:S02]  /*9260*/  FADD R56, R55, R56 ;  /* 0x0000003837387221 */ /* 0x000fc40000000000 */
[----:B------:R-:W-:Y:S01]  /*9270*/  @!P3 FMUL R78, R78, 0.5 ;  /* 0x3f0000004e4eb820 */ /* 0x000fe20000400000 */
[----:B------:R-:W-:Y:S02]  /*9280*/  FADD R57, R54, R57 ;  /* 0x0000003936397221 */ /* 0x000fe40000000000 */
[----:B------:R-:W-:Y:S01]  /*9290*/  @!P4 FMUL R79, R79, 0.5 ;  /* 0x3f0000004f4fc820 */ /* 0x000fe20000400000 */
[----:B------:R-:W1:Y:S01]  /*92a0*/  MUFU.EX2 R33, R78 ;  /* 0x0000004e00217308 */ /* 0x000e620000000800 */
[----:B--2---:R-:W-:Y:S01]  /*92b0*/  @!P2 FMUL R32, R32, R32 ;  /* 0x000000202020a220 */ /* 0x004fe20000400000 */
[----:B------:R-:W-:Y:S01]  /*92c0*/  FSETP.GEU.AND P2, PT, R82, -126, PT ;  /* 0xc2fc00005200780b */ /* 0x000fe20003f4e000 */
[----:B------:R-:W-:Y:S01]  /*92d0*/  @!P6 FMUL R36, R36, 0.5 ;  /* 0x3f0000002424e820 */ /* 0x000fe20000400000 */
[----:B------:R-:W-:Y:S01]  /*92e0*/  FADD R59, R56, R59 ;  /* 0x0000003b383b7221 */ /* 0x000fe20000000000 */
[----:B------:R-:W-:Y:S01]  /*92f0*/  FADD R58, R57, R58 ;  /* 0x0000003a393a7221 */ /* 0x000fe20000000000 */
[----:B------:R-:W-:-:S02]  /*9300*/  @!P5 FMUL R80, R80, 0.5 ;  /* 0x3f0000005050d820 */ /* 0x000fc40000400000 */
[----:B------:R-:W2:Y:S01]  /*9310*/  MUFU.EX2 R34, R79 ;  /* 0x0000004f00227308 */ /* 0x000ea20000000800 */
[----:B------:R-:W-:-:S06]  /*9320*/  FADD R60, R59, R60 ;  /* 0x0000003c3b3c7221 */ /* 0x000fcc0000000000 */
[----:B------:R-:W-:Y:S01]  /*9330*/  @!P2 FMUL R82, R82, 0.5 ;  /* 0x3f0000005252a820 */ /* 0x000fe20000400000 */
[----:B------:R-:W3:Y:S01]  /*9340*/  MUFU.EX2 R35, R80 ;  /* 0x0000005000237308 */ /* 0x000ee20000000800 */
[----:B-1----:R-:W-:Y:S01]  /*9350*/  @!P3 FMUL R33, R33, R33 ;  /* 0x000000212121b220 */ /* 0x002fe20000400000 */
[----:B------:R-:W-:-:S06]  /*9360*/  FSETP.GEU.AND P3, PT, R83, -126, PT ;  /* 0xc2fc00005300780b */ /* 0x000fcc0003f6e000 */
[----:B------:R-:W1:Y:S01]  /*9370*/  MUFU.EX2 R36, R36 ;  /* 0x0000002400247308 */ /* 0x000e620000000800 */
[----:B--2---:R-:W-:Y:S01]  /*9380*/  @!P4 FMUL R34, R34, R34 ;  /* 0x000000222222c220 */ /* 0x004fe20000400000 */
[----:B------:R-:W-:-:S05]  /*9390*/  FSETP.GEU.AND P4, PT, R84, -126, PT ;  /* 0xc2fc00005400780b */ /* 0x000fca0003f8e000 */
[----:B------:R-:W-:Y:S01]  /*93a0*/  @!P3 FMUL R83, R83, 0.5 ;  /* 0x3f0000005353b820 */ /* 0x000fe20000400000 */
[----:B------:R-:W2:Y:S01]  /*93b0*/  MUFU.EX2 R82, R82 ;  /* 0x0000005200527308 */ /* 0x000ea20000000800 */
[----:B------:R-:W-:Y:S02]  /*93c0*/  WARPGROUP.DEPBAR.LE gsb0, 0x0 ;  /* 0x00008000000079c5 */ /* 0x000fe40000010000 */
[----:B------:R-:W-:Y:S01]  /*93d0*/  IMAD.MOV.U32 R25, RZ, RZ, -0x3ffffff0 ;  /* 0xc0000010ff197424 */ /* 0x000fe200078e00ff */
[----:B------:R-:W-:Y:S01]  /*93e0*/  IADD3 R24, R20, 0xa0, RZ ;  /* 0x000000a014187810 */ /* 0x000fe20007ffe0ff */
[----:B---3--:R-:W-:Y:S01]  /*93f0*/  @!P5 FMUL R35, R35, R35 ;  /* 0x000000232323d220 */ /* 0x008fe20000400000 */
[----:B------:R-:W-:Y:S01]  /*9400*/  F2FP.F16.F32.PACK_AB R26, R64, R65 ;  /* 0x00000041401a723e */ /* 0x000fe200000000ff */
[----:B------:R-:W-:Y:S01]  /*9410*/  @!P4 FMUL R84, R84, 0.5 ;  /* 0x3f0000005454c820 */ /* 0x000fe20000400000 */
[----:B------:R-:W-:Y:S01]  /*9420*/  R2UR UR6, R24 ;  /* 0x00000000180672ca */ /* 0x000fe200000e0000 */
[----:B-1----:R-:W-:Y:S01]  /*9430*/  @!P6 FMUL R36, R36, R36 ;  /* 0x000000242424e220 */ /* 0x002fe20000400000 */
[----:B------:R-:W-:Y:S01]  /*9440*/  R2UR UR7, R25 ;  /* 0x00000000190772ca */ /* 0x000fe200000e0000 */
[----:B------:R-:W1:Y:S01]  /*9450*/  MUFU.EX2 R83, R83 ;  /* 0x0000005300537308 */ /* 0x000e620000000800 */
[----:B------:R-:W-:Y:S01]  /*9460*/  F2FP.F16.F32.PACK_AB R24, R62, R61 ;  /* 0x0000003d3e18723e */ /* 0x000fe200000000ff */
[----:B------:R-:W-:Y:S01]  /*9470*/  FADD R61, R58, R61 ;  /* 0x0000003d3a3d7221 */ /* 0x000fe20000000000 */
[----:B------:R-:W-:Y:S01]  /*9480*/  F2FP.F16.F32.PACK_AB R25, R66, R63 ;  /* 0x0000003f4219723e */ /* 0x000fe200000000ff */
[----:B------:R-:W-:Y:S01]  /*9490*/  FADD R63, R60, R63 ;  /* 0x0000003f3c3f7221 */ /* 0x000fe20000000000 */
[----:B------:R-:W-:Y:S01]  /*94a0*/  F2FP.F16.F32.PACK_AB R27, R68, R11 ;  /* 0x0000000b441b723e */ /* 0x000fe200000000ff */
[----:B--2---:R-:W-:Y:S01]  /*94b0*/  @!P2 FMUL R82, R82, R82 ;  /* 0x000000525252a220 */ /* 0x004fe20000400000 */
[----:B------:R-:W-:Y:S01]  /*94c0*/  FSETP.GEU.AND P5, PT, R23, -126, PT ;  /* 0xc2fc00001700780b */ /* 0x000fe20003fae000 */
[----:B------:R-:W2:Y:S01]  /*94d0*/  MUFU.EX2 R84, R84 ;  /* 0x0000005400547308 */ /* 0x000ea20000000800 */
[----:B------:R-:W-:Y:S01]  /*94e0*/  WARPGROUP.ARRIVE ;  /* 0x00000000000079c5 */ /* 0x000fe20000000000 */
[----:B------:R-:W-:Y:S01]  /*94f0*/  FSETP.GEU.AND P6, PT, R86, -126, PT ;  /* 0xc2fc00005600780b */ /* 0x000fe20003fce000 */
[----:B------:R-:W-:Y:S01]  /*9500*/  FADD R62, R61, R62 ;  /* 0x0000003e3d3e7221 */ /* 0x000fe20000000000 */
[----:B------:R-:W-:Y:S01]  /*9510*/  FSETP.GEU.AND P2, PT, R22, -126, PT ;  /* 0xc2fc00001600780b */ /* 0x000fe20003f4e000 */
[----:B------:R-:W-:-:S02]  /*9520*/  FADD R66, R63, R66 ;  /* 0x000000423f427221 */ /* 0x000fc40000000000 */
[----:B------:R-:W-:Y:S01]  /*9530*/  HGMMA.64x16x16.F32 R88, R24, gdesc[UR4].tnspB, R88, gsb0 ;  /* 0x4020000418587df0 */ /* 0x000fe20008000858 */
[----:B------:R-:W-:Y:S01]  /*9540*/  FADD R65, R62, R65 ;  /* 0x000000413e417221 */ /* 0x000fe20000000000 */
[----:B-1----:R-:W-:Y:S01]  /*9550*/  @!P3 FMUL R83, R83, R83 ;  /* 0x000000535353b220 */ /* 0x002fe20000400000 */
[----:B------:R-:W-:Y:S02]  /*9560*/  FADD R11, R66, R11 ;  /* 0x0000000b420b7221 */ /* 0x000fe40000000000 */
[----:B------:R-:W-:Y:S01]  /*9570*/  @!P5 FMUL R23, R23, 0.5 ;  /* 0x3f0000001717d820 */ /* 0x000fe20000400000 */
[----:B------:R-:W-:Y:S01]  /*9580*/  FADD R64, R65, R64 ;  /* 0x0000004041407221 */ /* 0x000fe20000000000 */
[----:B------:R-:W-:Y:S01]  /*9590*/  FADD R68, R11, R68 ;  /* 0x000000440b447221 */ /* 0x000fe20000000000 */
[----:B------:R-:W-:Y:S02]  /*95a0*/  @!P6 FMUL R86, R86, 0.5 ;  /* 0x3f0000005656e820 */ /* 0x000fe40000400000 */
[----:B------:R-:W-:Y:S01]  /*95b0*/  @!P2 FMUL R22, R22, 0.5 ;  /* 0x3f0000001616a820 */ /* 0x000fe20000400000 */
[----:B------:R-:W1:Y:S01]  /*95c0*/  MUFU.EX2 R23, R23 ;  /* 0x0000001700177308 */ /* 0x000e620000000800 */
[----:B--2---:R-:W-:-:S07]  /*95d0*/  @!P4 FMUL R84, R84, R84 ;  /* 0x000000545454c220 */ /* 0x004fce0000400000 */
[----:B------:R-:W2:Y:S08]  /*95e0*/  MUFU.EX2 R86, R86 ;  /* 0x0000005600567308 */ /* 0x000eb00000000800 */
[----:B------:R-:W3:Y:S01]  /*95f0*/  MUFU.EX2 R22, R22 ;  /* 0x0000001600167308 */ /* 0x000ee20000000800 */
[----:B-1----:R-:W-:Y:S01]  /*9600*/  @!P5 FMUL R23, R23, R23 ;  /* 0x000000171717d220 */ /* 0x002fe20000400000 */
[----:B--2---:R-:W-:Y:S01]  /*9610*/  @!P6 FMUL R86, R86, R86 ;  /* 0x000000565656e220 */ /* 0x004fe20000400000 */
[----:B------:R-:W-:-:S02]  /*9620*/  WARPGROUP.DEPBAR.LE gsb0, 0x0 ;  /* 0x00008000000079c5 */ /* 0x000fc40000010000 */
[C---:B------:R-:W-:Y:S01]  /*9630*/  VIADD R24, R20.reuse, 0xc0 ;  /* 0x000000c014187836 */ /* 0x040fe20000000000 */
[----:B------:R-:W-:Y:S01]  /*9640*/  MOV R25, 0xc0000010 ;  /* 0xc000001000197802 */ /* 0x000fe20000000f00 */
[----:B------:R-:W-:Y:S01]  /*9650*/  VIADD R20, R20, 0xe0 ;  /* 0x000000e014147836 */ /* 0x000fe20000000000 */
[----:B------:R-:W-:Y:S01]  /*9660*/  F2FP.F16.F32.PACK_AB R26, R32, R31 ;  /* 0x0000001f201a723e */ /* 0x000fe200000000ff */
[----:B---3--:R-:W-:Y:S01]  /*9670*/  @!P2 FMUL R22, R22, R22 ;  /* 0x000000161616a220 */ /* 0x008fe20000400000 */
[----:B------:R-:W-:Y:S02]  /*9680*/  R2UR UR6, R24 ;  /* 0x00000000180672ca */ /* 0x000fe400000e0000 */
[----:B------:R-:W-:Y:S02]  /*9690*/  R2UR UR7, R25 ;  /* 0x00000000190772ca */ /* 0x000fe400000e0000 */
[----:B------:R-:W-:Y:S01]  /*96a0*/  F2FP.F16.F32.PACK_AB R24, R28, R13 ;  /* 0x0000000d1c18723e */ /* 0x000fe200000000ff */
[----:B------:R-:W-:Y:S01]  /*96b0*/  FADD R13, R64, R13 ;  /* 0x0000000d400d7221 */ /* 0x000fe20000000000 */
[----:B------:R-:W-:Y:S01]  /*96c0*/  F2FP.F16.F32.PACK_AB R25, R30, R29 ;  /* 0x0000001d1e19723e */ /* 0x000fe200000000ff */
[----:B------:R-:W-:Y:S01]  /*96d0*/  FADD R29, R68, R29 ;  /* 0x0000001d441d7221 */ /* 0x000fe20000000000 */
[----:B------:R-:W-:Y:S01]  /*96e0*/  F2FP.F16.F32.PACK_AB R27, R34, R33 ;  /* 0x00000021221b723e */ /* 0x000fe200000000ff */
[----:B------:R-:W-:Y:S01]  /*96f0*/  FADD R28, R13, R28 ;  /* 0x0000001c0d1c7221 */ /* 0x000fe20000000000 */
[----:B------:R-:W-:Y:S01]  /*9700*/  ISETP.NE.AND P2, PT, R5, 0x4, PT ;  /* 0x000000040500780c */ /* 0x000fe20003f45270 */
[----:B------:R-:W-:Y:S01]  /*9710*/  FADD R30, R29, R30 ;  /* 0x0000001e1d1e7221 */ /* 0x000fe20000000000 */
[----:B------:R-:W-:Y:S01]  /*9720*/  WARPGROUP.ARRIVE ;  /* 0x00000000000079c5 */ /* 0x000fe20000000000 */
[----:B------:R-:W-:Y:S01]  /*9730*/  FADD R31, R28, R31 ;  /* 0x0000001f1c1f7221 */ /* 0x000fe20000000000 */
[----:B------:R-:W-:Y:S01]  /*9740*/  SEL R5, R5, RZ, P2 ;  /* 0x000000ff05057207 */ /* 0x000fe20001000000 */
[----:B------:R-:W-:-:S02]  /*9750*/  FADD R33, R30, R33 ;  /* 0x000000211e217221 */ /* 0x000fc40000000000 */
[----:B------:R-:W-:Y:S01]  /*9760*/  FADD R32, R31, R32 ;  /* 0x000000201f207221 */ /* 0x000fe20000000000 */
[----:B------:R-:W-:Y:S01]  /*9770*/  HGMMA.64x16x16.F32 R88, R24, gdesc[UR4].tnspB, R88, gsb0 ;  /* 0x4020000418587df0 */ /* 0x000fe20008000858 */
[----:B------:R-:W-:Y:S01]  /*9780*/  R2UR UR6, R20 ;  /* 0x00000000140672ca */ /* 0x000fe200000e0000 */
[----:B------:R-:W-:Y:S01]  /*9790*/  FADD R33, R33, R34 ;  /* 0x0000002221217221 */ /* 0x000fe20000000000 */
[----:B------:R-:W-:Y:S01]  /*97a0*/  R2UR UR7, R21 ;  /* 0x00000000150772ca */ /* 0x000fe200000e0000 */
[----:B------:R-:W-:Y:S02]  /*97b0*/  IMAD R0, R5, 0x8, R12 ;  /* 0x0000000805007824 */ /* 0x000fe400078e020c */
[----:B------:R-:W-:-:S03]  /*97c0*/  FADD R33, R33, R82 ;  /* 0x0000005221217221 */ /* 0x000fc60000000000 */
[----:B------:R-:W-:Y:S01]  /*97d0*/  PRMT R0, RZ, 0x654, R0 ;  /* 0x00000654ff007816 */ /* 0x000fe20000000000 */
[----:B------:R-:W-:-:S04]  /*97e0*/  FADD R33, R33, R83 ;  /* 0x0000005321217221 */ /* 0x000fc80000000000 */
[----:B------:R-:W-:-:S04]  /*97f0*/  FADD R33, R33, R86 ;  /* 0x0000005621217221 */ /* 0x000fc80000000000 */
[----:B------:R-:W-:Y:S01]  /*9800*/  FADD R11, R33, R22 ;  /* 0x00000016210b7221 */ /* 0x000fe20000000000 */
[----:B------:R-:W-:Y:S02]  /*9810*/  WARPGROUP.DEPBAR.LE gsb0, 0x0 ;  /* 0x00008000000079c5 */ /* 0x000fe40000010000 */
[----:B------:R-:W-:Y:S01]  /*9820*/  F2FP.F16.F32.PACK_AB R24, R36, R35 ;  /* 0x000000232418723e */ /* 0x000fe200000000ff */
[----:B------:R-:W-:Y:S01]  /*9830*/  FADD R35, R32, R35 ;  /* 0x0000002320237221 */ /* 0x000fe20000000000 */
[----:B------:R-:W-:Y:S02]  /*9840*/  F2FP.F16.F32.PACK_AB R25, R83, R82 ;  /* 0x000000525319723e */ /* 0x000fe400000000ff */
[----:B------:R-:W-:Y:S01]  /*9850*/  F2FP.F16.F32.PACK_AB R26, R23, R84 ;  /* 0x00000054171a723e */ /* 0x000fe200000000ff */
[----:B------:R-:W-:Y:S01]  /*9860*/  FADD R35, R35, R36 ;  /* 0x0000002423237221 */ /* 0x000fe20000000000 */
[----:B------:R-:W-:-:S03]  /*9870*/  F2FP.F16.F32.PACK_AB R27, R22, R86 ;  /* 0x00000056161b723e */ /* 0x000fc600000000ff */
[----:B------:R-:W-:Y:S01]  /*9880*/  FADD R35, R35, R84 ;  /* 0x0000005423237221 */ /* 0x000fe20000000000 */
[----:B------:R-:W-:-:S03]  /*9890*/  WARPGROUP.ARRIVE ;  /* 0x00000000000079c5 */ /* 0x000fc60000000000 */
[----:B------:R-:W-:-:S03]  /*98a0*/  FADD R13, R35, R23 ;  /* 0x00000017230d7221 */ /* 0x000fc60000000000 */
[----:B------:R-:W-:Y:S03]  /*98b0*/  HGMMA.64x16x16.F32 R88, R24, gdesc[UR4].tnspB, R88, gsb0 ;  /* 0x4020000418587df0 */ /* 0x000fe60008000858 */
[----:B------:R-:W-:Y:S02]  /*98c0*/  WARPGROUP.DEPBAR.LE gsb0, 0x0 ;  /* 0x00008000000079c5 */ /* 0x000fe40000010000 */
[----:B------:R1:W-:Y:S01]  /*98d0*/  SYNCS.ARRIVE.TRANS64.RED.A1T0 RZ, [R0+URZ], RZ ;  /* 0x000000ff00ff79a7 */ /* 0x0003e2000810043f */
[----:B------:R-:W-:Y:S05]  /*98e0*/  @P1 BRA `(.L_x_45) ;  /* 0x00000000009c1947 */ /* 0x000fea0003800000 */
[----:B------:R-:W-:Y:S01]  /*98f0*/  ISETP.LT.OR P1, PT, R6, 0x1, !P0 ;  /* 0x000000010600780c */ /* 0x000fe20004721670 */
[----:B------:R-:W-:-:S12]  /*9900*/  BSSY B0, `(.L_x_46) ;  /* 0x0000024000007945 */ /* 0x000fd80003800000 */
[----:B------:R-:W-:Y:S05]  /*9910*/  @P1 BRA `(.L_x_47) ;  /* 0x0000000000881947 */ /* 0x000fea0003800000 */
[----:B-1----:R-:W-:Y:S01]  /*9920*/  IMAD R0, R3, 0x8, R2 ;  /* 0x0000000803007824 */ /* 0x002fe200078e0202 */
[----:B------:R-:W-:Y:S02]  /*9930*/  SHF.L.U32 R21, R4, 0x1f, RZ ;  /* 0x0000001f04157819 */ /* 0x000fe400000006ff */
[----:B------:R-:W-:Y:S02]  /*9940*/  ISETP.NE.AND P2, PT, R9, RZ, PT ;  /* 0x000000ff0900720c */ /* 0x000fe40003f45270 */
[----:B------:R-:W1:Y:S02]  /*9950*/  SYNCS.PHASECHK.TRANS64.TRYWAIT P1, [R0+URZ+0x4820], R21 ;  /* 0x00482015000075a7 */ /* 0x000e64000802017f */
[----:B-1----:R-:W-:Y:S09]  /*9960*/  @!P1 BRA `(.L_x_48) ;  /* 0x0000001400349947 */ /* 0x002ff20003800000 */
.L_x_85:
[----:B------:R-:W-:Y:S05]  /*9970*/  @P2 BRA `(.L_x_49) ;  /* 0x0000000000142947 */ /* 0x000fea0003800000 */
[----:B------:R-:W-:Y:S02]  /*9980*/  ISETP.NE.AND P1, PT, R16, RZ, PT ;  /* 0x000000ff1000720c */ /* 0x000fe40003f25270 */
[----:B-1----:R-:W-:-:S04]  /*9990*/  MOV R21, 0x1000 ;  /* 0x0000100000157802 */ /* 0x002fc80000000f00 */
[----:B------:R2:W-:Y:S07]  /*99a0*/  SYNCS.ARRIVE.TRANS64 RZ, [R0+URZ+0x4800], R21 ;  /* 0x0048001500ff79a7 */ /* 0x0005ee000800003f */
[----:B------:R-:W-:Y:S05]  /*99b0*/  @!P1 BRA `(.L_x_49) ;  /* 0x0000000000049947 */ /* 0x000fea0003800000 */
[----:B------:R-:W-:Y:S01]  /*99c0*/  BPT.TRAP 0x1 ;  /* 0x000000040000795c */ /* 0x000fe20000300000 */
.L_x_49:
        /* <DEDUP_REMOVED lines=12> */
[----:B------:R-:W-:Y:S01]  /*9a90*/  UMOV UR13, UR37 ;  /* 0x00000025000d7c82 */ /* 0x000fe20008000000 */
[----:B------:R-:W-:Y:S01]  /*9aa0*/  IADD3 R7, R7, 0x1, RZ ;  /* 0x0000000107077810 */ /* 0x000fe20007ffe0ff */
[----:B------:R-:W-:Y:S01]  /*9ab0*/  USHF.L.U32 UR11, UR11, 0x7, URZ ;  /* 0x000000070b0b7899 */ /* 0x000fe2000800063f */
[----:B------:R-:W-:Y:S01]  /*9ac0*/  ISETP.NE.AND P1, PT, R3, 0x4, PT ;  /* 0x000000040300780c */ /* 0x000fe20003f25270 */
[----:B------:R-:W-:-:S02]  /*9ad0*/  UIADD3 UR9, UR9, 0x4800, URZ ;  /* 0x0000480009097890 */ /* 0x000fc4000fffe03f */
[----:B------:R-:W-:Y:S01]  /*9ae0*/  UIADD3 UR8, UR8, 0x800, URZ ;  /* 0x0000080008087890 */ /* 0x000fe2000fffe03f */
[----:B-12---:R-:W-:Y:S02]  /*9af0*/  SEL R21, RZ, 0x1, P1 ;  /* 0x00000001ff157807 */ /* 0x006fe40000800000 */
[----:B------:R-:W-:Y:S02]  /*9b00*/  SEL R3, R3, RZ, P1 ;  /* 0x000000ff03037207 */ /* 0x000fe40000800000 */
[----:B------:R-:W-:-:S04]  /*9b10*/  LOP3.LUT R4, R4, R21, RZ, 0x3c, !PT ;  /* 0x0000001504047212 */ /* 0x000fc800078e3cff */
[----:B------:R2:W-:Y:S02]  /*9b20*/  UTMALDG.4D [UR8], [UR6], desc[UR22] ;  /* 0x00001608060075b4 */ /* 0x0005e40008019000 */
[----:B--2---:R-:W-:Y:S01]  /*9b30*/  NOP ;  /* 0x0000000000007918 */ /* 0x004fe20000000000 */
.L_x_47:
[----:B------:R-:W-:Y:S05]  /*9b40*/  BSYNC B0 ;  /* 0x0000000000007941 */ /* 0x000fea0003800000 */
.L_x_46:
[----:B------:R-:W-:-:S07]  /*9b50*/  VIADD R6, R6, 0xffffffff ;  /* 0xffffffff06067836 */ /* 0x000fce0000000000 */
.L_x_45:
[----:B------:R-:W-:Y:S01]  /*9b60*/  ISETP.GT.AND P3, PT, R17, 0x1, PT ;  /* 0x000000011100780c */ /* 0x000fe20003f64270 */
[----:B------:R-:W-:Y:S01]  /*9b70*/  VIADD R15, R15, 0x1 ;  /* 0x000000010f0f7836 */ /* 0x000fe20000000000 */
[----:B------:R-:W-:Y:S01]  /*9b80*/  IADD3 R5, R5, 0x1, RZ ;  /* 0x0000000105057810 */ /* 0x000fe20007ffe0ff */
[----:B------:R-:W-:Y:S01]  /*9b90*/  VIADD R17, R17, 0xffffffff ;  /* 0xffffffff11117836 */ /* 0x000fe20000000000 */
[----:B------:R-:W-:Y:S01]  /*9ba0*/  MOV R21, R14 ;  /* 0x0000000e00157202 */ /* 0x000fe20000000f00 */
[----:B------:R-:W-:Y:S01]  /*9bb0*/  VIADD R10, R10, 0x80 ;  /* 0x000000800a0a7836 */ /* 0x000fe20000000000 */
[----:B------:R-:W-:Y:S01]  /*9bc0*/  ISETP.NE.AND P1, PT, R15, 0x4, PT ;  /* 0x000000040f00780c */ /* 0x000fe20003f25270 */
[----:B------:R-:W-:Y:S01]  /*9bd0*/  IMAD.MOV.U32 R20, RZ, RZ, R18 ;  /* 0x000000ffff147224 */ /* 0x000fe200078e0012 */
[----:B------:R-:W-:Y:S02]  /*9be0*/  ISETP.NE.AND P2, PT, R5, 0x4, PT ;  /* 0x000000040500780c */ /* 0x000fe40003f45270 */
[----:B-1----:R-:W-:-:S02]  /*9bf0*/  SEL R0, RZ, 0x1, P1 ;  /* 0x00000001ff007807 */ /* 0x002fc40000800000 */
[----:B------:R-:W-:Y:S02]  /*9c00*/  SEL R15, R15, RZ, P1 ;  /* 0x000000ff0f0f7207 */ /* 0x000fe40000800000 */
[----:B------:R-:W-:Y:S02]  /*9c10*/  LOP3.LUT R0, R19, R0, RZ, 0x3c, !PT ;  /* 0x0000000013007212 */ /* 0x000fe400078e3cff */
[----:B------:R-:W-:Y:S01]  /*9c20*/  SEL R5, R5, RZ, P2 ;  /* 0x000000ff05057207 */ /* 0x000fe20001000000 */
[----:B------:R-:W-:Y:S06]  /*9c30*/  @P3 BRA `(.L_x_50) ;  /* 0xffffffcc00203947 */ /* 0x000fec000383ffff */
.L_x_37:
[----:B------:R-:W-:Y:S05]  /*9c40*/  WARPSYNC.ALL ;  /* 0x0000000000007948 */ /* 0x000fea0003800000 */
[----:B------:R-:W1:Y:S01]  /*9c50*/  SHFL.BFLY PT, R0, R13, 0x1, 0x1f ;  /* 0x0c201f000d007f89 */ /* 0x000e6200000e0000 */
[----:B------:R-:W-:Y:S01]  /*9c60*/  BSSY B0, `(.L_x_51) ;  /* 0x0000023000007945 */ /* 0x000fe20003800000 */
[----:B------:R-:W-:Y:S01]  /*9c70*/  IMAD.MOV.U32 R7, RZ, RZ, 0x7f800000 ;  /* 0x7f800000ff077424 */ /* 0x000fe200078e00ff */
[----:B------:R-:W-:Y:S01]  /*9c80*/  MOV R8, 0x3f800000 ;  /* 0x3f80000000087802 */ /* 0x000fe20000000f00 */
[----:B------:R-:W2:Y:S01]  /*9c90*/  SHFL.BFLY PT, R4, R11, 0x1, 0x1f ;  /* 0x0c201f000b047f89 */ /* 0x000ea200000e0000 */
[----:B------:R-:W-:-:S02]  /*9ca0*/  IMAD.MOV.U32 R9, RZ, RZ, 0x7f800000 ;  /* 0x7f800000ff097424 */ /* 0x000fc400078e00ff */
[----:B-1----:R-:W-:Y:S01]  /*9cb0*/  FADD R0, R0, R13 ;  /* 0x0000000d00007221 */ /* 0x002fe20000000000 */
[----:B--2---:R-:W-:-:S04]  /*9cc0*/  FADD R15, R4, R11 ;  /* 0x0000000b040f7221 */ /* 0x004fc80000000000 */
[----:B------:R-:W1:Y:S01]  /*9cd0*/  SHFL.BFLY PT, R3, R0, 0x2, 0x1f ;  /* 0x0c401f0000037f89 */ /* 0x000e6200000e0000 */
[----:B------:R-:W-:-:S03]  /*9ce0*/  IMAD.MOV.U32 R4, RZ, RZ, 0x3f800000 ;  /* 0x3f800000ff047424 */ /* 0x000fc600078e00ff */
[----:B------:R-:W2:Y:S01]  /*9cf0*/  SHFL.BFLY PT, R16, R15, 0x2, 0x1f ;  /* 0x0c401f000f107f89 */ /* 0x000ea200000e0000 */
[C---:B-1----:R-:W-:Y:S01]  /*9d00*/  FSETP.NE.AND P0, PT, R0.reuse, -R3, PT ;  /* 0x800000030000720b */ /* 0x042fe20003f05000 */
[----:B------:R-:W-:Y:S01]  /*9d10*/  FADD R3, R0, R3 ;  /* 0x0000000300037221 */ /* 0x000fe20000000000 */
[----:B--2---:R-:W-:-:S11]  /*9d20*/  FADD R6, R15, R16 ;  /* 0x000000100f067221 */ /* 0x004fd60000000000 */
[----:B------:R-:W-:Y:S05]  /*9d30*/  @!P0 BRA `(.L_x_52) ;  /* 0x0000000000548947 */ /* 0x000fea0003800000 */
[----:B------:R-:W-:Y:S01]  /*9d40*/  IADD3 R0, R3, 0x1800000, RZ ;  /* 0x0180000003007810 */ /* 0x000fe20007ffe0ff */
[----:B------:R-:W-:Y:S03]  /*9d50*/  BSSY B1, `(.L_x_53) ;  /* 0x000000c000017945 */ /* 0x000fe60003800000 */
[----:B------:R-:W-:-:S04]  /*9d60*/  LOP3.LUT R0, R0, 0x7f800000, RZ, 0xc0, !PT ;  /* 0x7f80000000007812 */ /* 0x000fc800078ec0ff */
[----:B------:R-:W-:-:S13]  /*9d70*/  ISETP.GT.U32.AND P0, PT, R0, 0x1ffffff, PT ;  /* 0x01ffffff0000780c */ /* 0x000fda0003f04070 */
[----:B------:R-:W-:Y:S05]  /*9d80*/  @P0 BRA `(.L_x_54) ;  /* 0x0000000000100947 */ /* 0x000fea0003800000 */
[----:B------:R-:W-:-:S07]  /*9d90*/  MOV R12, 0x9db0 ;  /* 0x00009db0000c7802 */ /* 0x000fce0000000f00 */
[----:B------:R-:W-:Y:S05]  /*9da0*/  CALL.REL.NOINC `($__internal_0_$__cuda_sm20_rcp_rn_f32_slowpath) ;  /* 0x0000001000387944 */ /* 0x000fea0003c00000 */
[----:B------:R-:W-:Y:S01]  /*9db0*/  IMAD.MOV.U32 R4, RZ, RZ, R0 ;  /* 0x000000ffff047224 */ /* 0x000fe200078e0000 */
[----:B------:R-:W-:Y:S06]  /*9dc0*/  BRA `(.L_x_55) ;  /* 0x0000000000107947 */ /* 0x000fec0003800000 */
.L_x_54:
[----:B------:R-:W1:Y:S02]  /*9dd0*/  MUFU.RCP R4, R3 ;  /* 0x0000000300047308 */ /* 0x000e640000001000 */
[----:B-1----:R-:W-:-:S04]  /*9de0*/  FFMA R0, R3, R4, -1 ;  /* 0xbf80000003007423 */ /* 0x002fc80000000004 */
[----:B------:R-:W-:-:S04]  /*9df0*/  FADD.FTZ R5, -R0, -RZ ;  /* 0x800000ff00057221 */ /* 0x000fc80000010100 */
[----:B------:R-:W-:-:S07]  /*9e00*/  FFMA R4, R4, R5, R4 ;  /* 0x0000000504047223 */ /* 0x000fce0000000004 */
.L_x_55:
[----:B------:R-:W-:Y:S05]  /*9e10*/  BSYNC B1 ;  /* 0x0000000000017941 */ /* 0x000fea0003800000 */
.L_x_53:
[----:B------:R-:W-:Y:S01]  /*9e20*/  FSETP.GEU.AND P0, PT, |R3|, 1.175494350822287508e-38, PT ;  /* 0x008000000300780b */ /* 0x000fe20003f0e200 */
[----:B------:R-:W-:-:S12]  /*9e30*/  ULDC UR6, c[0x0][0x600] ;  /* 0x0001800000067ab9 */ /* 0x000fd80000000800 */
[----:B------:R-:W-:-:S04]  /*9e40*/  @!P0 FMUL R3, R3, 16777216 ;  /* 0x4b80000003038820 */ /* 0x000fc80000400000 */
[----:B------:R-:W1:Y:S02]  /*9e50*/  MUFU.LG2 R0, R3 ;  /* 0x0000000300007308 */ /* 0x000e640000000c00 */
[----:B-1----:R-:W-:-:S04]  /*9e60*/  @!P0 FADD R0, R0, -24 ;  /* 0xc1c0000000008421 */ /* 0x002fc80000000000 */
[----:B------:R-:W-:-:S04]  /*9e70*/  FMUL R9, R0, 0.69314718246459960938 ;  /* 0x3f31721800097820 */ /* 0x000fc80000400000 */
[----:B------:R-:W-:-:S07]  /*9e80*/  FFMA R9, R14, UR6, R9 ;  /* 0x000000060e097c23 */ /* 0x000fce0008000009 */
.L_x_52:
[----:B------:R-:W-:Y:S05]  /*9e90*/  BSYNC B0 ;  /* 0x0000000000007941 */ /* 0x000fea0003800000 */
.L_x_51:
[----:B------:R-:W-:Y:S01]  /*9ea0*/  FSETP.NE.AND P0, PT, R15, -R16, PT ;  /* 0x800000100f00720b */ /* 0x000fe20003f05000 */
[----:B------:R-:W-:Y:S01]  /*9eb0*/  ULDC UR4, c[0x0][0x608] ;  /* 0x0001820000047ab9 */ /* 0x000fe20000000800 */
[----:B------:R-:W-:Y:S01]  /*9ec0*/  BSSY B0, `(.L_x_56) ;  /* 0x000001d000007945 */ /* 0x000fe20003800000 */
[----:B------:R-:W-:-:S04]  /*9ed0*/  FMUL R4, R4, UR4 ;  /* 0x0000000404047c20 */ /* 0x000fc80008400000 */
[-C--:B------:R-:W-:Y:S01]  /*9ee0*/  FMUL R88, R88, R4.reuse ;  /* 0x0000000458587220 */ /* 0x080fe20000400000 */
[-C--:B------:R-:W-:Y:S01]  /*9ef0*/  FMUL R22, R89, R4.reuse ;  /* 0x0000000459167220 */ /* 0x080fe20000400000 */
[-C--:B------:R-:W-:Y:S01]  /*9f00*/  FMUL R92, R92, R4.reuse ;  /* 0x000000045c5c7220 */ /* 0x080fe20000400000 */
[----:B------:R-:W-:-:S03]  /*9f10*/  FMUL R24, R93, R4 ;  /* 0x000000045d187220 */ /* 0x000fc60000400000 */
[----:B------:R-:W-:Y:S05]  /*9f20*/  @!P0 BRA `(.L_x_57) ;  /* 0x0000000000588947 */ /* 0x000fea0003800000 */
[----:B------:R-:W-:Y:S01]  /*9f30*/  VIADD R0, R6, 0x1800000 ;  /* 0x0180000006007836 */ /* 0x000fe20000000000 */
[----:B------:R-:W-:Y:S04]  /*9f40*/  BSSY B1, `(.L_x_58) ;  /* 0x000000d000017945 */ /* 0x000fe80003800000 */
[----:B------:R-:W-:-:S04]  /*9f50*/  LOP3.LUT R0, R0, 0x7f800000, RZ, 0xc0, !PT ;  /* 0x7f80000000007812 */ /* 0x000fc800078ec0ff */
[----:B------:R-:W-:-:S13]  /*9f60*/  ISETP.GT.U32.AND P0, PT, R0, 0x1ffffff, PT ;  /* 0x01ffffff0000780c */ /* 0x000fda0003f04070 */
[----:B------:R-:W-:Y:S05]  /*9f70*/  @P0 BRA `(.L_x_59) ;  /* 0x0000000000140947 */ /* 0x000fea0003800000 */
[----:B------:R-:W-:Y:S02]  /*9f80*/  MOV R3, R6 ;  /* 0x0000000600037202 */ /* 0x000fe40000000f00 */
[----:B------:R-:W-:-:S07]  /*9f90*/  MOV R12, 0x9fb0 ;  /* 0x00009fb0000c7802 */ /* 0x000fce0000000f00 */
[----:B------:R-:W-:Y:S05]  /*9fa0*/  CALL.REL.NOINC `($__internal_0_$__cuda_sm20_rcp_rn_f32_slowpath) ;  /* 0x0000000c00b87944 */ /* 0x000fea0003c00000 */
[----:B------:R-:W-:Y:S01]  /*9fb0*/  IMAD.MOV.U32 R8, RZ, RZ, R0 ;  /* 0x000000ffff087224 */ /* 0x000fe200078e0000 */
[----:B------:R-:W-:Y:S06]  /*9fc0*/  BRA `(.L_x_60) ;  /* 0x0000000000107947 */ /* 0x000fec0003800000 */
.L_x_59:
[----:B------:R-:W1:Y:S02]  /*9fd0*/  MUFU.RCP R3, R6 ;  /* 0x0000000600037308 */ /* 0x000e640000001000 */
[----:B-1----:R-:W-:-:S04]  /*9fe0*/  FFMA R0, R6, R3, -1 ;  /* 0xbf80000006007423 */ /* 0x002fc80000000003 */
[----:B------:R-:W-:-:S04]  /*9ff0*/  FADD.FTZ R0, -R0, -RZ ;  /* 0x800000ff00007221 */ /* 0x000fc80000010100 */
[----:B------:R-:W-:-:S07]  /*a000*/  FFMA R8, R3, R0, R3 ;  /* 0x0000000003087223 */ /* 0x000fce0000000003 */
.L_x_60:
[----:B------:R-:W-:Y:S05]  /*a010*/  BSYNC B1 ;  /* 0x0000000000017941 */ /* 0x000fea0003800000 */
.L_x_58:
[----:B------:R-:W-:Y:S01]  /*a020*/  FSETP.GEU.AND P0, PT, |R6|, 1.175494350822287508e-38, PT ;  /* 0x008000000600780b */ /* 0x000fe20003f0e200 */
[----:B------:R-:W-:-:S12]  /*a030*/  ULDC UR4, c[0x0][0x600] ;  /* 0x0001800000047ab9 */ /* 0x000fd80000000800 */
[----:B------:R-:W-:-:S04]  /*a040*/  @!P0 FMUL R6, R6, 16777216 ;  /* 0x4b80000006068820 */ /* 0x000fc80000400000 */
[----:B------:R-:W1:Y:S02]  /*a050*/  MUFU.LG2 R0, R6 ;  /* 0x0000000600007308 */ /* 0x000e640000000c00 */
[----:B-1----:R-:W-:-:S04]  /*a060*/  @!P0 FADD R0, R0, -24 ;  /* 0xc1c0000000008421 */ /* 0x002fc80000000000 */
[----:B------:R-:W-:-:S04]  /*a070*/  FMUL R7, R0, 0.69314718246459960938 ;  /* 0x3f31721800077820 */ /* 0x000fc80000400000 */
[----:B------:R-:W-:-:S07]  /*a080*/  FFMA R7, R18, UR4, R7 ;  /* 0x0000000412077c23 */ /* 0x000fce0008000007 */
.L_x_57:
[----:B------:R-:W-:Y:S05]  /*a090*/  BSYNC B0 ;  /* 0x0000000000007941 */ /* 0x000fea0003800000 */
.L_x_56:
[----:B------:R-:W1:Y:S01]  /*a0a0*/  S2R R0, SR_TID.X ;  /* 0x0000000000007919 */ /* 0x000e620000002100 */
[----:B------:R-:W-:Y:S01]  /*a0b0*/  ULDC UR4, c[0x0][0x608] ;  /* 0x0001820000047ab9 */ /* 0x000fe20000000800 */
[----:B------:R-:W-:Y:S01]  /*a0c0*/  ULDC.64 UR8, c[0x0][0x208] ;  /* 0x0000820000087ab9 */ /* 0x000fe20000000a00 */
[----:B------:R-:W-:Y:S01]  /*a0d0*/  FMUL R8, R8, UR4 ;  /* 0x0000000408087c20 */ /* 0x000fe20008400000 */
[----:B------:R-:W-:Y:S01]  /*a0e0*/  BSSY B0, `(.L_x_61) ;  /* 0x000001a000007945 */ /* 0x000fe20003800000 */
[C---:B-1----:R-:W-:Y:S02]  /*a0f0*/  LOP3.LUT P0, R18, R0.reuse, 0x3, RZ, 0xc0, !PT ;  /* 0x0000000300127812 */ /* 0x042fe4000780c0ff */
[----:B------:R-:W-:-:S04]  /*a100*/  LOP3.LUT R16, R0, 0x7f, RZ, 0xc0, !PT ;  /* 0x0000007f00107812 */ /* 0x000fc800078ec0ff */
[----:B------:R-:W-:-:S07]  /*a110*/  SHF.R.U32.HI R17, RZ, 0x5, R16 ;  /* 0x00000005ff117819 */ /* 0x000fce0000011610 */
[----:B------:R-:W-:Y:S05]  /*a120*/  @P0 BRA `(.L_x_62) ;  /* 0x0000000000540947 */ /* 0x000fea0003800000 */
[----:B------:R-:W1:Y:S01]  /*a130*/  S2UR UR4, SR_CTAID.X ;  /* 0x00000000000479c3 */ /* 0x000e620000002500 */
[----:B------:R-:W-:Y:S01]  /*a140*/  SHF.R.U32.HI R0, RZ, 0x2, R0 ;  /* 0x00000002ff007819 */ /* 0x000fe20000011600 */
[----:B------:R-:W-:-:S03]  /*a150*/  IMAD.SHL.U32 R3, R17, 0x10, RZ ;  /* 0x0000001011037824 */ /* 0x000fc600078e00ff */
[----:B------:R-:W-:-:S04]  /*a160*/  LOP3.LUT R0, R0, 0x7, RZ, 0xc0, !PT ;  /* 0x0000000700007812 */ /* 0x000fc800078ec0ff */
[----:B------:R-:W-:Y:S01]  /*a170*/  LOP3.LUT R0, R3, 0xfffffff0, R0, 0xe2, !PT ;  /* 0xfffffff003007812 */ /* 0x000fe200078ee200 */
[----:B-1----:R-:W-:-:S03]  /*a180*/  USHF.L.U32 UR6, UR4, 0x6, URZ ;  /* 0x0000000604067899 */ /* 0x002fc6000800063f */
[----:B------:R-:W-:Y:S02]  /*a190*/  ULDC.64 UR4, c[0x0][0x688] ;  /* 0x0001a20000047ab9 */ /* 0x000fe40000000a00 */
[----:B------:R-:W-:Y:S02]  /*a1a0*/  UIMAD UR4, UR36, UR4, UR6 ;  /* 0x00000004240472a4 */ /* 0x000fe4000f8e0206 */
[----:B------:R-:W-:Y:S02]  /*a1b0*/  IADD3 R3, R0, UR6, RZ ;  /* 0x0000000600037c10 */ /* 0x000fe4000fffe0ff */
[----:B------:R-:W-:-:S03]  /*a1c0*/  UIMAD UR4, UR37, UR5, UR4 ;  /* 0x00000005250472a4 */ /* 0x000fc6000f8e0204 */
[C---:B------:R-:W-:Y:S01]  /*a1d0*/  VIADD R4, R3.reuse, 0x8 ;  /* 0x0000000803047836 */ /* 0x040fe20000000000 */
[----:B------:R-:W-:Y:S02]  /*a1e0*/  ULDC UR5, c[0x0][0x288] ;  /* 0x0000a20000057ab9 */ /* 0x000fe40000000800 */
[----:B------:R-:W-:Y:S02]  /*a1f0*/  ISETP.GE.U32.AND P0, PT, R3, UR5, PT ;  /* 0x0000000503007c0c */ /* 0x000fe4000bf06070 */
[----:B------:R-:W-:Y:S02]  /*a200*/  IADD3 R0, P2, R0, UR4, RZ ;  /* 0x0000000400007c10 */ /* 0x000fe4000ff5e0ff */
[----:B------:R-:W-:Y:S01]  /*a210*/  ISETP.GE.U32.AND P1, PT, R4, UR5, PT ;  /* 0x0000000504007c0c */ /* 0x000fe2000bf26070 */
[----:B------:R-:W-:Y:S02]  /*a220*/  ULDC.64 UR4, c[0x0][0x680] ;  /* 0x0001a00000047ab9 */ /* 0x000fe40000000a00 */
[----:B------:R-:W-:Y:S01]  /*a230*/  IMAD.X R3, RZ, RZ, RZ, P2 ;  /* 0x000000ffff037224 */ /* 0x000fe200010e06ff */
[----:B------:R-:W-:-:S04]  /*a240*/  LEA R4, P2, R0, UR4, 0x2 ;  /* 0x0000000400047c11 */ /* 0x000fc8000f8410ff */
[----:B------:R-:W-:-:S05]  /*a250*/  LEA.HI.X R5, R0, UR5, R3, 0x2, P2 ;  /* 0x0000000500057c11 */ /* 0x000fca00090f1403 */
[----:B------:R1:W-:Y:S04]  /*a260*/  @!P0 STG.E desc[UR8][R4.64], R9 ;  /* 0x0000000904008986 */ /* 0x0003e8000c101908 */
[----:B------:R1:W-:Y:S02]  /*a270*/  @!P1 STG.E desc[UR8][R4.64+0x20], R7 ;  /* 0x0000200704009986 */ /* 0x0003e4000c101908 */
.L_x_62:
[----:B------:R-:W-:Y:S05]  /*a280*/  BSYNC B0 ;  /* 0x0000000000007941 */ /* 0x000fea0003800000 */
.L_x_61:
[----:B------:R-:W-:Y:S01]  /*a290*/  ULDC.64 UR4, c[0x0][0x730] ;  /* 0x0001cc0000047ab9 */ /* 0x000fe20000000a00 */
[-C--:B------:R-:W-:Y:S01]  /*a2a0*/  FMUL R90, R90, R8.reuse ;  /* 0x000000085a5a7220 */ /* 0x080fe20000400000 */
[----:B------:R-:W-:Y:S01]  /*a2b0*/  ISETP.NE.U32.AND P0, PT, RZ, UR4, PT ;  /* 0x00000004ff007c0c */ /* 0x000fe2000bf05070 */
[-C--:B------:R-:W-:Y:S01]  /*a2c0*/  FMUL R26, R91, R8.reuse ;  /* 0x000000085b1a7220 */ /* 0x080fe20000400000 */
[-C--:B------:R-:W-:Y:S01]  /*a2d0*/  FMUL R94, R94, R8.reuse ;  /* 0x000000085e5e7220 */ /* 0x080fe20000400000 */
[----:B------:R-:W-:Y:S01]  /*a2e0*/  FMUL R28, R95, R8 ;  /* 0x000000085f1c7220 */ /* 0x000fe20000400000 */
[----:B------:R-:W-:-:S13]  /*a2f0*/  ISETP.NE.AND.EX P0, PT, RZ, UR5, PT, P0 ;  /* 0x00000005ff007c0c */ /* 0x000fda000bf05300 */
[----:B------:R-:W-:Y:S05]  /*a300*/  @P0 BRA `(.L_x_63) ;  /* 0x0000000000200947 */ /* 0x000fea0003800000 */
[----:B------:R-:W-:Y:S02]  /*a310*/  ULDC.64 UR4, c[0x0][0x728] ;  /* 0x0001ca0000047ab9 */ /* 0x000fe40000000a00 */
[----:B------:R-:W-:-:S04]  /*a320*/  ISETP.NE.U32.AND P0, PT, RZ, UR4, PT ;  /* 0x00000004ff007c0c */ /* 0x000fc8000bf05070 */
[----:B------:R-:W-:-:S13]  /*a330*/  ISETP.NE.AND.EX P0, PT, RZ, UR5, PT, P0 ;  /* 0x00000005ff007c0c */ /* 0x000fda000bf05300 */
[----:B------:R-:W-:Y:S05]  /*a340*/  @!P0 BRA `(.L_x_64) ;  /* 0x00000000000c8947 */ /* 0x000fea0003800000 */
[----:B-1----:R-:W1:Y:S02]  /*a350*/  LDC.64 R4, c[0x0][0x728] ;  /* 0x0001ca00ff047b82 */ /* 0x002e640000000a00 */
[----:B-1----:R3:W5:Y:S01]  /*a360*/  LDG.E R4, desc[UR8][R4.64] ;  /* 0x0000000804047981 */ /* 0x002762000c1e1900 */
[----:B------:R-:W-:Y:S05]  /*a370*/  BRA `(.L_x_63) ;  /* 0x0000000000047947 */ /* 0x000fea0003800000 */
.L_x_64:
[----:B-1----:R-:W2:Y:S02]  /*a380*/  LDC R4, c[0x0][0x720] ;  /* 0x0001c800ff047b82 */ /* 0x002ea40000000800 */
.L_x_63:
[----:B------:R-:W-:Y:S02]  /*a390*/  MOV R0, RZ ;  /* 0x000000ff00007202 */ /* 0x000fe40000000f00 */
[----:B--2--5:R-:W-:Y:S02]  /*a3a0*/  MOV R19, R4 ;  /* 0x0000000400137202 */ /* 0x024fe40000000f00 */
[----:B------:R-:W-:-:S13]  /*a3b0*/  LOP3.LUT P0, RZ, R0, 0x9f, RZ, 0xc0, !PT ;  /* 0x0000009f00ff7812 */ /* 0x000fda000780c0ff */
[----:B------:R-:W-:Y:S05]  /*a3c0*/  @!P0 BRA `(.L_x_65) ;  /* 0x0000000000408947 */ /* 0x000fea0003800000 */
[----:B------:R-:W-:Y:S01]  /*a3d0*/  MOV R0, 0x0 ;  /* 0x0000000000007802 */ /* 0x000fe20000000f00 */
[----:B------:R-:W-:Y:S01]  /*a3e0*/  ULDC.64 UR4, c[0x4][0x68] ;  /* 0x01001a0000047ab9 */ /* 0x000fe20000000a00 */
[----:B------:R-:W-:Y:S01]  /*a3f0*/  ULDC.64 UR6, c[0x4][0x8] ;  /* 0x0100020000067ab9 */ /* 0x000fe20000000a00 */
[----:B-1----:R-:W-:Y:S01]  /*a400*/  IMAD.U32 R4, RZ, RZ, UR4 ;  /* 0x00000004ff047e24 */ /* 0x002fe2000f8e00ff */
[----:B------:R1:W2:Y:S01]  /*a410*/  LDC.64 R14, c[0x4][R0] ;  /* 0x01000000000e7b82 */ /* 0x0002a20000000a00 */
[----:B---3--:R-:W-:Y:S01]  /*a420*/  IMAD.U32 R5, RZ, RZ, UR5 ;  /* 0x00000005ff057e24 */ /* 0x008fe2000f8e00ff */
[----:B------:R-:W-:Y:S01]  /*a430*/  ULDC.64 UR4, c[0x4][0x70] ;  /* 0x01001c0000047ab9 */ /* 0x000fe20000000a00 */
[----:B------:R-:W-:Y:S01]  /*a440*/  IMAD.U32 R10, RZ, RZ, UR6 ;  /* 0x00000006ff0a7e24 */ /* 0x000fe2000f8e00ff */
[----:B------:R-:W-:Y:S01]  /*a450*/  MOV R6, UR4 ;  /* 0x0000000400067c02 */ /* 0x000fe20008000f00 */
[----:B------:R-:W-:Y:S01]  /*a460*/  IMAD.U32 R7, RZ, RZ, UR5 ;  /* 0x00000005ff077e24 */ /* 0x000fe2000f8e00ff */
[----:B------:R-:W-:Y:S01]  /*a470*/  MOV R11, UR7 ;  /* 0x00000007000b7c02 */ /* 0x000fe20008000f00 */
[----:B------:R-:W-:Y:S01]  /*a480*/  IMAD.MOV.U32 R8, RZ, RZ, 0x70 ;  /* 0x00000070ff087424 */ /* 0x000fe200078e00ff */
[----:B------:R-:W-:Y:S01]  /*a490*/  MOV R13, RZ ;  /* 0x000000ff000d7202 */ /* 0x000fe20000000f00 */
[----:B-1----:R-:W-:-:S07]  /*a4a0*/  IMAD.MOV.U32 R12, RZ, RZ, 0x1 ;  /* 0x00000001ff0c7424 */ /* 0x002fce00078e00ff */
[----:B------:R-:W-:-:S07]  /*a4b0*/  LEPC R20, `(.L_x_65) ;  /* 0x000000001014794e */ /* 0x000fce0000000000 */
[----:B--2---:R-:W-:Y:S05]  /*a4c0*/  CALL.ABS.NOINC R14 ;  /* 0x000000000e007343 */ /* 0x004fea0003c00000 */
.L_x_65:
        /* <DEDUP_REMOVED lines=18> */
.L_x_66:
[----:B-1-3--:R-:W1:Y:S01]  /*a5f0*/  S2R R5, SR_TID.X ;  /* 0x0000000000057919 */ /* 0x00ae620000002100 */
[----:B------:R-:W-:Y:S01]  /*a600*/  ULDC.64 UR4, c[0x0][0x730] ;  /* 0x0001cc0000047ab9 */ /* 0x000fe20000000a00 */
[----:B------:R-:W-:Y:S01]  /*a610*/  IADD3 R16, R16, 0x1f, RZ ;  /* 0x0000001f10107810 */ /* 0x000fe20007ffe0ff */
[----:B------:R-:W-:Y:S01]  /*a620*/  IMAD R17, R17, 0x10, R18 ;  /* 0x0000001011117824 */ /* 0x000fe200078e0212 */
[----:B------:R-:W-:-:S04]  /*a630*/  ISETP.NE.U32.AND P0, PT, RZ, UR4, PT ;  /* 0x00000004ff007c0c */ /* 0x000fc8000bf05070 */
[----:B------:R-:W-:-:S13]  /*a640*/  ISETP.NE.AND.EX P0, PT, RZ, UR5, PT, P0 ;  /* 0x00000005ff007c0c */ /* 0x000fda000bf05300 */
[----:B------:R-:W2:Y:S01]  /*a650*/  @P0 LDC R19, c[0x0][0x720] ;  /* 0x0001c800ff130b82 */ /* 0x000ea20000000800 */
[----:B------:R-:W-:Y:S01]  /*a660*/  ISETP.GT.U32.AND P0, PT, R16, 0x3e, PT ;  /* 0x0000003e1000780c */ /* 0x000fe20003f04070 */
[----:B-1----:R-:W-:Y:S01]  /*a670*/  IMAD.SHL.U32 R0, R5, 0x10, RZ ;  /* 0x0000001005007824 */ /* 0x002fe200078e00ff */
[----:B------:R-:W-:-:S04]  /*a680*/  SHF.R.U32.HI R4, RZ, 0x1, R5 ;  /* 0x00000001ff047819 */ /* 0x000fc80000011605 */
[C---:B------:R-:W-:Y:S02]  /*a690*/  LOP3.LUT R3, R0.reuse, 0x40, RZ, 0xc0, !PT ;  /* 0x0000004000037812 */ /* 0x040fe400078ec0ff */
[----:B------:R-:W-:Y:S02]  /*a6a0*/  LOP3.LUT R0, R0, 0x80, RZ, 0xc0, !PT ;  /* 0x0000008000007812 */ /* 0x000fe400078ec0ff */
[----:B------:R-:W-:Y:S01]  /*a6b0*/  LOP3.LUT R3, R3, 0x8, R4, 0xf8, !PT ;  /* 0x0000000803037812 */ /* 0x000fe200078ef804 */
[----:B------:R-:W-:Y:S02]  /*a6c0*/  IMAD.SHL.U32 R4, R5, 0x2, RZ ;  /* 0x0000000205047824 */ /* 0x000fe400078e00ff */
[----:B------:R-:W-:Y:S02]  /*a6d0*/  IMAD.U32 R0, R17, 0x10, R0 ;  /* 0x0000001011007824 */ /* 0x000fe400078e0000 */
[-C--:B--2---:R-:W-:Y:S01]  /*a6e0*/  FMUL R5, R22, R19.reuse ;  /* 0x0000001316057220 */ /* 0x084fe20000400000 */
[-C--:B------:R-:W-:Y:S01]  /*a6f0*/  FMUL R6, R90, R19.reuse ;  /* 0x000000135a067220 */ /* 0x080fe20000400000 */
[----:B------:R-:W-:Y:S01]  /*a700*/  LOP3.LUT R3, R3, 0x8, R4, 0x78, !PT ;  /* 0x0000000803037812 */ /* 0x000fe200078e7804 */
[-C--:B------:R-:W-:Y:S01]  /*a710*/  FMUL R4, R88, R19.reuse ;  /* 0x0000001358047220 */ /* 0x080fe20000400000 */
[-C--:B------:R-:W-:Y:S01]  /*a720*/  FMUL R7, R26, R19.reuse ;  /* 0x000000131a077220 */ /* 0x080fe20000400000 */
[-C--:B------:R-:W-:Y:S01]  /*a730*/  FMUL R8, R92, R19.reuse ;  /* 0x000000135c087220 */ /* 0x080fe20000400000 */
[-C--:B------:R-:W-:Y:S01]  /*a740*/  FMUL R9, R24, R19.reuse ;  /* 0x0000001318097220 */ /* 0x080fe20000400000 */
[-C--:B------:R-:W-:Y:S01]  /*a750*/  FMUL R10, R94, R19.reuse ;  /* 0x000000135e0a7220 */ /* 0x080fe20000400000 */
[----:B------:R-:W-:Y:S01]  /*a760*/  FMUL R11, R28, R19 ;  /* 0x000000131c0b7220 */ /* 0x000fe20000400000 */
[----:B------:R-:W-:-:S02]  /*a770*/  F2FP.F16.F32.PACK_AB R4, R5, R4 ;  /* 0x000000040504723e */ /* 0x000fc400000000ff */
[----:B------:R-:W-:Y:S02]  /*a780*/  F2FP.F16.F32.PACK_AB R5, R7, R6 ;  /* 0x000000060705723e */ /* 0x000fe400000000ff */
[----:B------:R-:W-:Y:S02]  /*a790*/  IADD3 R3, R3, R0, RZ ;  /* 0x0000000003037210 */ /* 0x000fe40007ffe0ff */
[----:B------:R-:W-:Y:S02]  /*a7a0*/  F2FP.F16.F32.PACK_AB R6, R9, R8 ;  /* 0x000000080906723e */ /* 0x000fe400000000ff */
[----:B------:R-:W-:Y:S01]  /*a7b0*/  F2FP.F16.F32.PACK_AB R7, R11, R10 ;  /* 0x0000000a0b07723e */ /* 0x000fe200000000ff */
[----:B------:R-:W-:Y:S06]  /*a7c0*/  @P0 BRA `(.L_x_67) ;  /* 0x0000000000040947 */ /* 0x000fec0003800000 */
[----:B------:R-:W-:-:S04]  /*a7d0*/  DEPBAR.LE SB0, 0x0 ;  /* 0x000080000000791a */ /* 0x000fc80000000000 */
.L_x_67:
[----:B------:R-:W-:Y:S05]  /*a7e0*/  WARPSYNC.ALL ;  /* 0x0000000000007948 */ /* 0x000fea0003800000 */
[----:B------:R-:W-:Y:S01]  /*a7f0*/  BAR.SYNC.DEFER_BLOCKING 0x1, 0x80 ;  /* 0x0042000000007b1d */ /* 0x000fe20000010000 */
[----:B------:R-:W-:-:S05]  /*a800*/  IMAD R3, R3, 0x2, R2 ;  /* 0x0000000203037824 */ /* 0x000fca00078e0202 */
[----:B------:R-:W-:Y:S01]  /*a810*/  BSSY B0, `(.L_x_68) ;  /* 0x0000015000007945 */ /* 0x000fe20003800000 */
[----:B------:R1:W-:Y:S01]  /*a820*/  STSM.16.M88.4 [R3], R4 ;  /* 0x0000000403007844 */ /* 0x0003e20000000200 */
[----:B------:R-:W-:Y:S01]  /*a830*/  @!PT LDS RZ, [RZ] ;  /* 0x00000000fffff984 */ /* 0x000fe20000000800 */
[----:B------:R-:W-:Y:S01]  /*a840*/  @!PT LDS RZ, [RZ] ;  /* 0x00000000fffff984 */ /* 0x000fe20000000800 */
[----:B------:R-:W-:Y:S01]  /*a850*/  @!PT LDS RZ, [RZ] ;  /* 0x00000000fffff984 */ /* 0x000fe20000000800 */
[----:B------:R-:W-:Y:S01]  /*a860*/  @!PT LDS RZ, [RZ] ;  /* 0x00000000fffff984 */ /* 0x000fe20000000800 */
[----:B------:R2:W-:Y:S06]  /*a870*/  MEMBAR.ALL.CTA ;  /* 0x0000000000007992 */ /* 0x0005ec0000008000 */
[----:B--2---:R-:W2:Y:S02]  /*a880*/  FENCE.VIEW.ASYNC.S ;  /* 0x00000000000073c6 */ /* 0x004ea40000000000 */
[----:B--2---:R-:W-:Y:S06]  /*a890*/  BAR.SYNC.DEFER_BLOCKING 0x1, 0x80 ;  /* 0x0042000000007b1d */ /* 0x004fec0000010000 */
[----:B------:R-:W-:Y:S05]  /*a8a0*/  @P0 BRA `(.L_x_69) ;  /* 0x00000000002c0947 */ /* 0x000fea0003800000 */
[----:B------:R-:W2:Y:S01]  /*a8b0*/  S2UR UR10, SR_CTAID.X ;  /* 0x00000000000a79c3 */ /* 0x000ea20000002500 */
[----:B------:R-:W-:Y:S01]  /*a8c0*/  ULDC.64 UR4, c[0x0][0x198] ;  /* 0x0000660000047ab9 */ /* 0x000fe20000000a00 */
[----:B------:R-:W-:Y:S01]  /*a8d0*/  R2UR UR8, R2 ;  /* 0x00000000020872ca */ /* 0x000fe200000e0000 */
[----:B------:R-:W-:Y:S01]  /*a8e0*/  UIADD3 UR4, UP0, UR4, 0x670, URZ ;  /* 0x0000067004047890 */ /* 0x000fe2000ff1e03f */
[----:B------:R-:W-:Y:S01]  /*a8f0*/  UMOV UR9, URZ ;  /* 0x0000003f00097c82 */ /* 0x000fe20008000000 */
[----:B------:R-:W-:Y:S02]  /*a900*/  UMOV UR11, UR36 ;  /* 0x00000024000b7c82 */ /* 0x000fe40008000000 */
[----:B------:R-:W-:Y:S01]  /*a910*/  UIADD3.X UR5, URZ, UR5, URZ, UP0, !UPT ;  /* 0x000000053f057290 */ /* 0x000fe200087fe43f */
[----:B------:R-:W-:Y:S01]  /*a920*/  UMOV UR12, UR37 ;  /* 0x00000025000c7c82 */ /* 0x000fe20008000000 */
[----:B--2---:R-:W-:-:S09]  /*a930*/  USHF.L.U32 UR10, UR10, 0x6, URZ ;  /* 0x000000060a0a7899 */ /* 0x004fd2000800063f */
[----:B------:R2:W-:Y:S02]  /*a940*/  UTMASTG.4D [UR8], [UR4] ;  /* 0x00000008040073b5 */ /* 0x0005e40008018000 */
[----:B--2---:R0:W-:Y:S02]  /*a950*/  UTMACMDFLUSH ;  /* 0x00000000000079b7 */ /* 0x0041e40000000000 */
.L_x_69:
[----:B------:R-:W-:Y:S05]  /*a960*/  BSYNC B0 ;  /* 0x0000000000007941 */ /* 0x000fea0003800000 */
.L_x_68:
[----:B------:R-:W-:-:S04]  /*a970*/  DEPBAR.LE SB0, 0x0 ;  /* 0x000080000000791a */ /* 0x000fc80000000000 */
[----:B------:R-:W-:Y:S05]  /*a980*/  EXIT ;  /* 0x000000000000794d */ /* 0x000fea0003800000 */
.L_x_7:
[----:B-1----:R1:W2:Y:S02]  /*a990*/  SYNCS.PHASECHK.TRANS64.TRYWAIT P2, [R3+URZ+0x4848], R2 ;  /* 0x00484802030075a7 */ /* 0x0022a4000804017f */
[----:B--2---:R-:W-:Y:S05]  /*a9a0*/  @!P2 NANOSLEEP.SYNCS 0x989680 ;  /* 0x009896800000a95d */ /* 0x004fea0003900000 */
[----:B------:R-:W2:Y:S02]  /*a9b0*/  @!P2 SYNCS.PHASECHK.TRANS64 P2, [R3+URZ+0x4848], R2 ;  /* 0x004848020300a5a7 */ /* 0x000ea4000804007f */
[----:B--2---:R-:W-:Y:S05]  /*a9c0*/  @!P2 BRA `(.L_x_7) ;  /* 0xfffffffc00f0a947 */ /* 0x004fea000383ffff */
[----:B------:R-:W-:Y:S05]  /*a9d0*/  BRA `(.L_x_70) ;  /* 0xffffff5c00387947 */ /* 0x000fea000383ffff */
.L_x_12:
[----:B-1----:R1:W2:Y:S02]  /*a9e0*/  SYNCS.PHASECHK.TRANS64.TRYWAIT P1, [R7+URZ+0x4820], R0 ;  /* 0x00482000070075a7 */ /* 0x0022a4000802017f */
[----:B--2---:R-:W-:Y:S05]  /*a9f0*/  @!P1 NANOSLEEP.SYNCS 0x989680 ;  /* 0x009896800000995d */ /* 0x004fea0003900000 */
[----:B------:R-:W2:Y:S02]  /*aa00*/  @!P1 SYNCS.PHASECHK.TRANS64 P1, [R7+URZ+0x4820], R0 ;  /* 0x00482000070095a7 */ /* 0x000ea4000802007f */
[----:B--2---:R-:W-:Y:S05]  /*aa10*/  @!P1 BRA `(.L_x_12) ;  /* 0xfffffffc00f09947 */ /* 0x004fea000383ffff */
[----:B------:R-:W-:Y:S05]  /*aa20*/  BRA `(.L_x_71) ;  /* 0xffffff5c00d87947 */ /* 0x000fea000383ffff */
.L_x_14:
[----:B-1----:R1:W2:Y:S02]  /*aa30*/  SYNCS.PHASECHK.TRANS64.TRYWAIT P1, [R0+URZ+0x4820], R7 ;  /* 0x00482007000075a7 */ /* 0x0022a4000802017f */
[----:B--2---:R-:W-:Y:S05]  /*aa40*/  @!P1 NANOSLEEP.SYNCS 0x989680 ;  /* 0x009896800000995d */ /* 0x004fea0003900000 */
[----:B------:R-:W2:Y:S02]  /*aa50*/  @!P1 SYNCS.PHASECHK.TRANS64 P1, [R0+URZ+0x4820], R7 ;  /* 0x00482007000095a7 */ /* 0x000ea4000802007f */
[----:B--2---:R-:W-:Y:S05]  /*aa60*/  @!P1 BRA `(.L_x_14) ;  /* 0xfffffffc00f09947 */ /* 0x004fea000383ffff */
[----:B------:R-:W-:Y:S05]  /*aa70*/  BRA `(.L_x_72) ;  /* 0xffffff6000307947 */ /* 0x000fea000383ffff */
.L_x_17:
[----:B-1----:R1:W2:Y:S02]  /*aa80*/  SYNCS.PHASECHK.TRANS64.TRYWAIT P1, [R2+URZ+0x4820], R13 ;  /* 0x0048200d020075a7 */ /* 0x0022a4000802017f */
[----:B--2---:R-:W-:Y:S05]  /*aa90*/  @!P1 NANOSLEEP.SYNCS 0x989680 ;  /* 0x009896800000995d */ /* 0x004fea0003900000 */
[----:B------:R-:W2:Y:S02]  /*aaa0*/  @!P1 SYNCS.PHASECHK.TRANS64 P1, [R2+URZ+0x4820], R13 ;  /* 0x0048200d020095a7 */ /* 0x000ea4000802007f */
[----:B--2---:R-:W-:Y:S05]  /*aab0*/  @!P1 BRA `(.L_x_17) ;  /* 0xfffffffc00f09947 */ /* 0x004fea000383ffff */
[----:B------:R-:W-:Y:S05]  /*aac0*/  BRA `(.L_x_73) ;  /* 0xffffff6000a47947 */ /* 0x000fea000383ffff */
.L_x_19:
[----:B-1----:R1:W2:Y:S02]  /*aad0*/  SYNCS.PHASECHK.TRANS64.TRYWAIT P1, [R13+URZ+0x4820], R0 ;  /* 0x004820000d0075a7 */ /* 0x0022a4000802017f */
[----:B--2---:R-:W-:Y:S05]  /*aae0*/  @!P1 NANOSLEEP.SYNCS 0x989680 ;  /* 0x009896800000995d */ /* 0x004fea0003900000 */
[----:B------:R-:W2:Y:S02]  /*aaf0*/  @!P1 SYNCS.PHASECHK.TRANS64 P1, [R13+URZ+0x4820], R0 ;  /* 0x004820000d0095a7 */ /* 0x000ea4000802007f */
[----:B--2---:R-:W-:Y:S05]  /*ab00*/  @!P1 BRA `(.L_x_19) ;  /* 0xfffffffc00f09947 */ /* 0x004fea000383ffff */
[----:B------:R-:W-:Y:S05]  /*ab10*/  BRA `(.L_x_74) ;  /* 0xffffff6400147947 */ /* 0x000fea000383ffff */
.L_x_21:
[----:B-1----:R1:W2:Y:S02]  /*ab20*/  SYNCS.PHASECHK.TRANS64.TRYWAIT P1, [R2+URZ+0x4840], R13 ;  /* 0x0048400d020075a7 */ /* 0x0022a4000802017f */
[----:B--2---:R-:W-:Y:S05]  /*ab30*/  @!P1 NANOSLEEP.SYNCS 0x989680 ;  /* 0x009896800000995d */ /* 0x004fea0003900000 */
[----:B------:R-:W2:Y:S02]  /*ab40*/  @!P1 SYNCS.PHASECHK.TRANS64 P1, [R2+URZ+0x4840], R13 ;  /* 0x0048400d020095a7 */ /* 0x000ea4000802007f */
[----:B--2---:R-:W-:Y:S05]  /*ab50*/  @!P1 BRA `(.L_x_21) ;  /* 0xfffffffc00f09947 */ /* 0x004fea000383ffff */
[----:B------:R-:W-:Y:S05]  /*ab60*/  BRA `(.L_x_75) ;  /* 0xffffff64008c7947 */ /* 0x000fea000383ffff */
.L_x_22:
[----:B--2---:R2:W3:Y:S02]  /*ab70*/  SYNCS.PHASECHK.TRANS64.TRYWAIT P1, [R2+URZ+0x4800], R13 ;  /* 0x0048000d020075a7 */ /* 0x0044e4000802017f */
[----:B---3--:R-:W-:Y:S05]  /*ab80*/  @!P1 NANOSLEEP.SYNCS 0x989680 ;  /* 0x009896800000995d */ /* 0x008fea0003900000 */
[----:B------:R-:W3:Y:S02]  /*ab90*/  @!P1 SYNCS.PHASECHK.TRANS64 P1, [R2+URZ+0x4800], R13 ;  /* 0x0048000d020095a7 */ /* 0x000ee4000802007f */
[----:B---3--:R-:W-:Y:S05]  /*aba0*/  @!P1 BRA `(.L_x_22) ;  /* 0xfffffffc00f09947 */ /* 0x008fea000383ffff */
[----:B------:R-:W-:Y:S05]  /*abb0*/  BRA `(.L_x_76) ;  /* 0xffffff6400987947 */ /* 0x000fea000383ffff */
.L_x_23:
[----:B------:R1:W1:Y:S02]  /*abc0*/  SYNCS.PHASECHK.TRANS64.TRYWAIT P6, [R2+URZ+0x4808], R13 ;  /* 0x0048080d020075a7 */ /* 0x00026400080c017f */
[----:B-1----:R-:W-:Y:S05]  /*abd0*/  @!P6 NANOSLEEP.SYNCS 0x989680 ;  /* 0x009896800000e95d */ /* 0x002fea0003900000 */
[----:B------:R-:W1:Y:S02]  /*abe0*/  @!P6 SYNCS.PHASECHK.TRANS64 P6, [R2+URZ+0x4808], R13 ;  /* 0x0048080d0200e5a7 */ /* 0x000e6400080c007f */
[----:B-1----:R-:W-:Y:S05]  /*abf0*/  @!P6 BRA `(.L_x_23) ;  /* 0xfffffffc00f0e947 */ /* 0x002fea000383ffff */
[----:B------:R-:W-:Y:S05]  /*ac00*/  BRA `(.L_x_77) ;  /* 0xffffff7c00a07947 */ /* 0x000fea000383ffff */
.L_x_25:
[----:B-1----:R1:W2:Y:S02]  /*ac10*/  SYNCS.PHASECHK.TRANS64.TRYWAIT P2, [R23+URZ+0x4800], R14 ;  /* 0x0048000e170075a7 */ /* 0x0022a4000804017f */
[----:B--2---:R-:W-:Y:S05]  /*ac20*/  @!P2 NANOSLEEP.SYNCS 0x989680 ;  /* 0x009896800000a95d */ /* 0x004fea0003900000 */
[----:B------:R-:W2:Y:S02]  /*ac30*/  @!P2 SYNCS.PHASECHK.TRANS64 P2, [R23+URZ+0x4800], R14 ;  /* 0x0048000e1700a5a7 */ /* 0x000ea4000804007f */
[----:B--2---:R-:W-:Y:S05]  /*ac40*/  @!P2 BRA `(.L_x_25) ;  /* 0xfffffffc00f0a947 */ /* 0x004fea000383ffff */
[----:B------:R-:W-:Y:S05]  /*ac50*/  BRA `(.L_x_78) ;  /* 0xffffff90007c7947 */ /* 0x000fea000383ffff */
.L_x_28:
[----:B-1----:R1:W2:Y:S02]  /*ac60*/  SYNCS.PHASECHK.TRANS64.TRYWAIT P3, [R14+URZ+0x4820], R23 ;  /* 0x004820170e0075a7 */ /* 0x0022a4000806017f */
[----:B--2---:R-:W-:Y:S05]  /*ac70*/  @!P3 NANOSLEEP.SYNCS 0x989680 ;  /* 0x009896800000b95d */ /* 0x004fea0003900000 */
[----:B------:R-:W2:Y:S02]  /*ac80*/  @!P3 SYNCS.PHASECHK.TRANS64 P3, [R14+URZ+0x4820], R23 ;  /* 0x004820170e00b5a7 */ /* 0x000ea4000806007f */
[----:B--2---:R-:W-:Y:S05]  /*ac90*/  @!P3 BRA `(.L_x_28) ;  /* 0xfffffffc00f0b947 */ /* 0x004fea000383ffff */
[----:B------:R-:W-:Y:S05]  /*aca0*/  BRA `(.L_x_79) ;  /* 0xffffff9000a87947 */ /* 0x000fea000383ffff */
.L_x_30:
[----:B--2---:R2:W3:Y:S02]  /*acb0*/  SYNCS.PHASECHK.TRANS64.TRYWAIT P4, [R99+URZ+0x4800], R20 ;  /* 0x00480014630075a7 */ /* 0x0044e4000808017f */
[----:B---3--:R-:W-:Y:S05]  /*acc0*/  @!P4 NANOSLEEP.SYNCS 0x989680 ;  /* 0x009896800000c95d */ /* 0x008fea0003900000 */
[----:B------:R-:W3:Y:S02]  /*acd0*/  @!P4 SYNCS.PHASECHK.TRANS64 P4, [R99+URZ+0x4800], R20 ;  /* 0x004800146300c5a7 */ /* 0x000ee4000808007f */
[----:B---3--:R-:W-:Y:S05]  /*ace0*/  @!P4 BRA `(.L_x_30) ;  /* 0xfffffffc00f0c947 */ /* 0x008fea000383ffff */
[----:B------:R-:W-:Y:S05]  /*acf0*/  BRA `(.L_x_80) ;  /* 0xffffff9800947947 */ /* 0x000fea000383ffff */
.L_x_34:
[----:B-1----:R1:W2:Y:S02]  /*ad00*/  SYNCS.PHASECHK.TRANS64.TRYWAIT P2, [R19+URZ+0x4820], R20 ;  /* 0x00482014130075a7 */ /* 0x0022a4000804017f */
[----:B--2---:R-:W-:Y:S05]  /*ad10*/  @!P2 NANOSLEEP.SYNCS 0x989680 ;  /* 0x009896800000a95d */ /* 0x004fea0003900000 */
[----:B------:R-:W2:Y:S02]  /*ad20*/  @!P2 SYNCS.PHASECHK.TRANS64 P2, [R19+URZ+0x4820], R20 ;  /* 0x004820141300a5a7 */ /* 0x000ea4000804007f */
[----:B--2---:R-:W-:Y:S05]  /*ad30*/  @!P2 BRA `(.L_x_34) ;  /* 0xfffffffc00f0a947 */ /* 0x004fea000383ffff */
[----:B------:R-:W-:Y:S05]  /*ad40*/  BRA `(.L_x_81) ;  /* 0xffffffb8003c7947 */ /* 0x000fea000383ffff */
.L_x_38:
[----:B-1----:R1:W2:Y:S02]  /*ad50*/  SYNCS.PHASECHK.TRANS64.TRYWAIT P1, [R19+URZ+0x4800], R14 ;  /* 0x0048000e130075a7 */ /* 0x0022a4000802017f */
[----:B--2---:R-:W-:Y:S05]  /*ad60*/  @!P1 NANOSLEEP.SYNCS 0x989680 ;  /* 0x009896800000995d */ /* 0x004fea0003900000 */
[----:B------:R-:W2:Y:S02]  /*ad70*/  @!P1 SYNCS.PHASECHK.TRANS64 P1, [R19+URZ+0x4800], R14 ;  /* 0x0048000e130095a7 */ /* 0x000ea4000802007f */
[----:B--2---:R-:W-:Y:S05]  /*ad80*/  @!P1 BRA `(.L_x_38) ;  /* 0xfffffffc00f09947 */ /* 0x004fea000383ffff */
[----:B------:R-:W-:Y:S05]  /*ad90*/  BRA `(.L_x_82) ;  /* 0xffffffb800dc7947 */ /* 0x000fea000383ffff */
.L_x_41:
[----:B-1----:R1:W2:Y:S02]  /*ada0*/  SYNCS.PHASECHK.TRANS64.TRYWAIT P2, [R14+URZ+0x4820], R19 ;  /* 0x004820130e0075a7 */ /* 0x0022a4000804017f */
[----:B--2---:R-:W-:Y:S05]  /*adb0*/  @!P2 NANOSLEEP.SYNCS 0x989680 ;  /* 0x009896800000a95d */ /* 0x004fea0003900000 */
[----:B------:R-:W2:Y:S02]  /*adc0*/  @!P2 SYNCS.PHASECHK.TRANS64 P2, [R14+URZ+0x4820], R19 ;  /* 0x004820130e00a5a7 */ /* 0x000ea4000804007f */
[----:B--2---:R-:W-:Y:S05]  /*add0*/  @!P2 BRA `(.L_x_41) ;  /* 0xfffffffc00f0a947 */ /* 0x004fea000383ffff */
[----:B------:R-:W-:Y:S05]  /*ade0*/  BRA `(.L_x_83) ;  /* 0xffffffbc000c7947 */ /* 0x000fea000383ffff */
.L_x_44:
[----:B----4-:R4:W1:Y:S02]  /*adf0*/  SYNCS.PHASECHK.TRANS64.TRYWAIT P6, [R103+URZ+0x4800], R98 ;  /* 0x00480062670075a7 */ /* 0x01086400080c017f */
[----:B-1----:R-:W-:Y:S05]  /*ae00*/  @!P6 NANOSLEEP.SYNCS 0x989680 ;  /* 0x009896800000e95d */ /* 0x002fea0003900000 */
[----:B------:R-:W1:Y:S02]  /*ae10*/  @!P6 SYNCS.PHASECHK.TRANS64 P6, [R103+URZ+0x4800], R98 ;  /* 0x004800626700e5a7 */ /* 0x000e6400080c007f */
[----:B-1----:R-:W-:Y:S05]  /*ae20*/  @!P6 BRA `(.L_x_44) ;  /* 0xfffffffc00f0e947 */ /* 0x002fea000383ffff */
[----:B------:R-:W-:Y:S05]  /*ae30*/  BRA `(.L_x_84) ;  /* 0xffffffcc00147947 */ /* 0x000fea000383ffff */
.L_x_48:
[----:B-1----:R1:W2:Y:S02]  /*ae40*/  SYNCS.PHASECHK.TRANS64.TRYWAIT P1, [R0+URZ+0x4820], R21 ;  /* 0x00482015000075a7 */ /* 0x0022a4000802017f */
[----:B--2---:R-:W-:Y:S05]  /*ae50*/  @!P1 NANOSLEEP.SYNCS 0x989680 ;  /* 0x009896800000995d */ /* 0x004fea0003900000 */
[----:B------:R-:W2:Y:S02]  /*ae60*/  @!P1 SYNCS.PHASECHK.TRANS64 P1, [R0+URZ+0x4820], R21 ;  /* 0x00482015000095a7 */ /* 0x000ea4000802007f */
[----:B--2---:R-:W-:Y:S05]  /*ae70*/  @!P1 BRA `(.L_x_48) ;  /* 0xfffffffc00f09947 */ /* 0x004fea000383ffff */
[----:B------:R-:W-:Y:S05]  /*ae80*/  BRA `(.L_x_85) ;  /* 0xffffffe800b87947 */ /* 0x000fea000383ffff */
        .weak           $__internal_0_$__cuda_sm20_rcp_rn_f32_slowpath
        .type           $__internal_0_$__cuda_sm20_rcp_rn_f32_slowpath,@function
        .size           $__internal_0_$__cuda_sm20_rcp_rn_f32_slowpath,(.L_x_91 - $__internal_0_$__cuda_sm20_rcp_rn_f32_slowpath)
$__internal_0_$__cuda_sm20_rcp_rn_f32_slowpath:
[----:B------:R-:W-:Y:S01]  /*ae90*/  IMAD.SHL.U32 R0, R3, 0x2, RZ ;  /* 0x0000000203007824 */ /* 0x000fe200078e00ff */
[----:B------:R-:W-:Y:S04]  /*aea0*/  BSSY B2, `(.L_x_86) ;  /* 0x0000030000027945 */ /* 0x000fe80003800000 */
[----:B------:R-:W-:-:S04]  /*aeb0*/  SHF.R.U32.HI R13, RZ, 0x18, R0 ;  /* 0x00000018ff0d7819 */ /* 0x000fc80000011600 */
[----:B------:R-:W-:-:S13]  /*aec0*/  ISETP.NE.U32.AND P0, PT, R13, RZ, PT ;  /* 0x000000ff0d00720c */ /* 0x000fda0003f05070 */
[----:B------:R-:W-:Y:S05]  /*aed0*/  @P0 BRA `(.L_x_87) ;  /* 0x0000000000280947 */ /* 0x000fea0003800000 */
[----:B------:R-:W-:-:S04]  /*aee0*/  SHF.L.U32 R0, R3, 0x1, RZ ;  /* 0x0000000103007819 */ /* 0x000fc800000006ff */
[----:B------:R-:W-:-:S13]  /*aef0*/  ISETP.NE.AND P0, PT, R0, RZ, PT ;  /* 0x000000ff0000720c */ /* 0x000fda0003f05270 */
[----:B------:R-:W-:Y:S01]  /*af00*/  @P0 FFMA R5, R3, 1.84467440737095516160e+19, RZ ;  /* 0x5f80000003050823 */ /* 0x000fe200000000ff */
[----:B------:R-:W-:Y:S08]  /*af10*/  @!P0 MUFU.RCP R4, R3 ;  /* 0x0000000300048308 */ /* 0x000ff00000001000 */
[----:B------:R-:W1:Y:S02]  /*af20*/  @P0 MUFU.RCP R0, R5 ;  /* 0x0000000500000308 */ /* 0x000e640000001000 */
[----:B-1----:R-:W-:-:S04]  /*af30*/  @P0 FFMA R10, R5, R0, -1 ;  /* 0xbf800000050a0423 */ /* 0x002fc80000000000 */
[----:B------:R-:W-:-:S04]  /*af40*/  @P0 FADD.FTZ R11, -R10, -RZ ;  /* 0x800000ff0a0b0221 */ /* 0x000fc80000010100 */
[----:B------:R-:W-:-:S04]  /*af50*/  @P0 FFMA R0, R0, R11, R0 ;  /* 0x0000000b00000223 */ /* 0x000fc80000000000 */
[----:B------:R-:W-:Y:S01]  /*af60*/  @P0 FFMA R4, R0, 1.84467440737095516160e+19, RZ ;  /* 0x5f80000000040823 */ /* 0x000fe200000000ff */
[----:B------:R-:W-:Y:S06]  /*af70*/  BRA `(.L_x_88) ;  /* 0x0000000000887947 */ /* 0x000fec0003800000 */
.L_x_87:
[----:B------:R-:W-:-:S05]  /*af80*/  VIADD R20, R13, 0xffffff03 ;  /* 0xffffff030d147836 */ /* 0x000fca0000000000 */
[----:B------:R-:W-:-:S13]  /*af90*/  ISETP.GT.U32.AND P0, PT, R20, 0x1, PT ;  /* 0x000000011400780c */ /* 0x000fda0003f04070 */
[----:B------:R-:W-:Y:S05]  /*afa0*/  @P0 BRA `(.L_x_89) ;  /* 0x0000000000780947 */ /* 0x000fea0003800000 */
[----:B------:R-:W-:Y:S01]  /*afb0*/  LOP3.LUT R0, R3, 0x7fffff, RZ, 0xc0, !PT ;  /* 0x007fffff03007812 */ /* 0x000fe200078ec0ff */
[----:B------:R-:W-:-:S03]  /*afc0*/  IMAD.MOV.U32 R11, RZ, RZ, 0x3 ;  /* 0x00000003ff0b7424 */ /* 0x000fc600078e00ff */
[----:B------:R-:W-:Y:S02]  /*afd0*/  LOP3.LUT R0, R0, 0x3f800000, RZ, 0xfc, !PT ;  /* 0x3f80000000007812 */ /* 0x000fe400078efcff */
[----:B------:R-:W-:Y:S02]  /*afe0*/  SHF.L.U32 R11, R11, R20, RZ ;  /* 0x000000140b0b7219 */ /* 0x000fe400000006ff */
[----:B------:R-:W1:Y:S02]  /*aff0*/  MUFU.RCP R5, R0 ;  /* 0x0000000000057308 */ /* 0x000e640000001000 */
[----:B-1----:R-:W-:-:S04]  /*b000*/  FFMA R4, R0, R5, -1 ;  /* 0xbf80000000047423 */ /* 0x002fc80000000005 */
[----:B------:R-:W-:-:S04]  /*b010*/  FADD.FTZ R4, -R4, -RZ ;  /* 0x800000ff04047221 */ /* 0x000fc80000010100 */
[CCC-:B------:R-:W-:Y:S01]  /*b020*/  FFMA.RM R10, R5.reuse, R4.reuse, R5.reuse ;  /* 0x00000004050a7223 */ /* 0x1c0fe20000004005 */
[----:B------:R-:W-:-:S04]  /*b030*/  FFMA.RP R5, R5, R4, R5 ;  /* 0x0000000405057223 */ /* 0x000fc80000008005 */
[C---:B------:R-:W-:Y:S02]  /*b040*/  LOP3.LUT R4, R10.reuse, 0x7fffff, RZ, 0xc0, !PT ;  /* 0x007fffff0a047812 */ /* 0x040fe400078ec0ff */
[----:B------:R-:W-:Y:S02]  /*b050*/  FSETP.NEU.FTZ.AND P0, PT, R10, R5, PT ;  /* 0x000000050a00720b */ /* 0x000fe40003f1d000 */
[----:B------:R-:W-:Y:S02]  /*b060*/  LOP3.LUT R4, R4, 0x800000, RZ, 0xfc, !PT ;  /* 0x0080000004047812 */ /* 0x000fe400078efcff */
[----:B------:R-:W-:Y:S02]  /*b070*/  SEL R5, RZ, 0xffffffff, !P0 ;  /* 0xffffffffff057807 */ /* 0x000fe40004000000 */
[----:B------:R-:W-:Y:S02]  /*b080*/  LOP3.LUT R11, R11, R4, RZ, 0xc0, !PT ;  /* 0x000000040b0b7212 */ /* 0x000fe400078ec0ff */
[----:B------:R-:W-:-:S02]  /*b090*/  IADD3 R5, -R5, RZ, RZ ;  /* 0x000000ff05057210 */ /* 0x000fc40007ffe1ff */
[-C--:B------:R-:W-:Y:S02]  /*b0a0*/  SHF.R.U32.HI R11, RZ, R20.reuse, R11 ;  /* 0x00000014ff0b7219 */ /* 0x080fe4000001160b */
[--C-:B------:R-:W-:Y:S01]  /*b0b0*/  LOP3.LUT P1, RZ, R5, R20, R4.reuse, 0xf8, !PT ;  /* 0x0000001405ff7212 */ /* 0x100fe2000782f804 */
[----:B------:R-:W-:Y:S01]  /*b0c0*/  VIADD R5, R13, 0xffffff04 ;  /* 0xffffff040d057836 */ /* 0x000fe20000000000 */
[C---:B------:R-:W-:Y:S02]  /*b0d0*/  LOP3.LUT P0, RZ, R11.reuse, 0x1, RZ, 0xc0, !PT ;  /* 0x000000010bff7812 */ /* 0x040fe4000780c0ff */
[----:B------:R-:W-:Y:S02]  /*b0e0*/  LOP3.LUT P2, RZ, R11, 0x2, RZ, 0xc0, !PT ;  /* 0x000000020bff7812 */ /* 0x000fe4000784c0ff */
[----:B------:R-:W-:Y:S02]  /*b0f0*/  SHF.R.U32.HI R4, RZ, R5, R4 ;  /* 0x00000005ff047219 */ /* 0x000fe40000011604 */
[----:B------:R-:W-:-:S02]  /*b100*/  PLOP3.LUT P0, PT, P0, P1, P2, 0xe0, 0x0 ;  /* 0x000000000000781c */ /* 0x000fc40000703c20 */
[----:B------:R-:W-:Y:S02]  /*b110*/  LOP3.LUT P1, RZ, R3, 0x7fffff, RZ, 0xc0, !PT ;  /* 0x007fffff03ff7812 */ /* 0x000fe4000782c0ff */
[----:B------:R-:W-:-:S05]  /*b120*/  SEL R0, RZ, 0x1, !P0 ;  /* 0x00000001ff007807 */ /* 0x000fca0004000000 */
[----:B------:R-:W-:-:S05]  /*b130*/  IMAD.MOV R0, RZ, RZ, -R0 ;  /* 0x000000ffff007224 */ /* 0x000fca00078e0a00 */
[----:B------:R-:W-:-:S13]  /*b140*/  ISETP.GE.AND P0, PT, R0, RZ, PT ;  /* 0x000000ff0000720c */ /* 0x000fda0003f06270 */
[----:B------:R-:W-:-:S05]  /*b150*/  @!P0 IADD3 R4, R4, 0x1, RZ ;  /* 0x0000000104048810 */ /* 0x000fca0007ffe0ff */
[----:B------:R-:W-:-:S05]  /*b160*/  @!P1 IMAD.SHL.U32 R4, R4, 0x2, RZ ;  /* 0x0000000204049824 */ /* 0x000fca00078e00ff */
[----:B------:R-:W-:Y:S01]  /*b170*/  LOP3.LUT R4, R4, 0x80000000, R3, 0xf8, !PT ;  /* 0x8000000004047812 */ /* 0x000fe200078ef803 */
[----:B------:R-:W-:Y:S06]  /*b180*/  BRA `(.L_x_88) ;  /* 0x0000000000047947 */ /* 0x000fec0003800000 */
.L_x_89:
[----:B------:R1:W2:Y:S02]  /*b190*/  MUFU.RCP R4, R3 ;  /* 0x0000000300047308 */ /* 0x0002a40000001000 */
.L_x_88:
[----:B------:R-:W-:Y:S05]  /*b1a0*/  BSYNC B2 ;  /* 0x0000000000027941 */ /* 0x000fea0003800000 */
.L_x_86:
[----:B--2---:R-:W-:Y:S01]  /*b1b0*/  IMAD.MOV.U32 R0, RZ, RZ, R4 ;  /* 0x000000ffff007224 */ /* 0x004fe200078e0004 */
[----:B------:R-:W-:Y:S01]  /*b1c0*/  MOV R4, R12 ;  /* 0x0000000c00047202 */ /* 0x000fe20000000f00 */
[----:B------:R-:W-:-:S04]  /*b1d0*/  IMAD.MOV.U32 R5, RZ, RZ, 0x0 ;  /* 0x00000000ff057424 */ /* 0x000fc800078e00ff */
[----:B-1----:R-:W-:Y:S05]  /*b1e0*/  RET.REL.NODEC R4 `(_ZN7cutlass13device_kernelINS_4fmha6kernel13FmhaKernelTmaINS1_10collective15FmhaMainloopTmaINS_6half_tEfN4cute5tupleIJNS7_1CILi64EEENS9_ILi128EEENS9_ILi16EEEEEENS4_14ResidualFusionEJEEENS4_15FmhaFwdEpilogueIS6_fNS8_IJSA_SC_SB_EEEEEJEEEEEvNT_6ParamsE) ;  /* 0xffffff4c04847950 */ /* 0x002fea0003c3ffff */
.L_x_90:
[----:B------:R-:W-:-:S00]  /*b1f0*/  BRA `(.L_x_90) ;  /* 0xfffffffc00fc7947 */ /* 0x000fc0000383ffff */
[----:B------:R-:W-:-:S00]  /*b200*/  NOP ;  /* 0x0000000000007918 */ /* 0x000fc00000000000 */
[----:B------:R-:W-:-:S00]  /*b210*/  NOP ;  /* 0x0000000000007918 */ /* 0x000fc00000000000 */
[----:B------:R-:W-:-:S00]  /*b220*/  NOP ;  /* 0x0000000000007918 */ /* 0x000fc00000000000 */
[----:B------:R-:W-:-:S00]  /*b230*/  NOP ;  /* 0x0000000000007918 */ /* 0x000fc00000000000 */
[----:B------:R-:W-:-:S00]  /*b240*/  NOP ;  /* 0x0000000000007918 */ /* 0x000fc00000000000 */
[----:B------:R-:W-:-:S00]  /*b250*/  NOP ;  /* 0x0000000000007918 */ /* 0x000fc00000000000 */
[----:B------:R-:W-:-:S00]  /*b260*/  NOP ;  /* 0x0000000000007918 */ /* 0x000fc00000000000 */
[----:B------:R-:W-:-:S00]  /*b270*/  NOP ;  /* 0x0000000000007918 */ /* 0x000fc00000000000 */
.L_x_91:


//--------------------- .nv.global.init           --------------------------
	.section	.nv.global.init,"aw",@progbits
.nv.global.init:
	.type		$str$23,@object
	.size		$str$23,($str$24 - $str$23)
$str$23:
        /*0000*/ 	.byte	0x28, 0x61, 0x64, 0x64, 0x72, 0x65, 0x73, 0x73, 0x20, 0x26, 0x20, 0x6d, 0x61, 0x73, 0x6b, 0x29
        /*0010*/ 	.byte	0x20, 0x3d, 0x3d, 0x20, 0x30, 0x00
	.type		$str$24,@object
	.size		$str$24,(__unnamed_1 - $str$24)
$str$24:
        /*0016*/ 	.byte	0x2f, 0x74, 0x6d, 0x70, 0x2f, 0x63, 0x75, 0x74, 0x6c, 0x61, 0x73, 0x73, 0x5f, 0x73, 0x77, 0x65
        /*0026*/ 	.byte	0x65, 0x70, 0x5f, 0x73, 0x72, 0x63, 0x2f, 0x69, 0x6e, 0x63, 0x6c, 0x75, 0x64, 0x65, 0x2f, 0x63
        /*0036*/ 	.byte	0x75, 0x74, 0x65, 0x2f, 0x70, 0x6f, 0x69, 0x6e, 0x74, 0x65, 0x72, 0x5f, 0x66, 0x6c, 0x61, 0x67
        /*0046*/ 	.byte	0x67, 0x65, 0x64, 0x2e, 0x68, 0x70, 0x70, 0x00
	.type		__unnamed_1,@object
	.size		__unnamed_1,(.L_0 - __unnamed_1)
__unnamed_1:
        /*004e*/ 	.byte	0x61, 0x75, 0x74, 0x6f, 0x20, 0x63, 0x75, 0x74, 0x65, 0x3a, 0x3a, 0x61, 0x73, 0x5f, 0x70, 0x6f
        /* <DEDUP_REMOVED lines=27> */
        /*020e*/ 	.byte	0x3e, 0x3e, 0x5d, 0x00
.L_0:


//--------------------- .nv.shared._ZN7cutlass13device_kernelINS_4fmha6kernel13FmhaKernelTmaINS1_10collective15FmhaMainloopTmaINS_6half_tEfN4cute5tupleIJNS7_1CILi64EEENS9_ILi128EEENS9_ILi16EEEEEENS4_14ResidualFusionEJEEENS4_15FmhaFwdEpilogueIS6_fNS8_IJSA_SC_SB_EEEEEJEEEEEvNT_6ParamsE --------------------------
	.section	.nv.shared._ZN7cutlass13device_kernelINS_4fmha6kernel13FmhaKernelTmaINS1_10collective15FmhaMainloopTmaINS_6half_tEfN4cute5tupleIJNS7_1CILi64EEENS9_ILi128EEENS9_ILi16EEEEEENS4_14ResidualFusionEJEEENS4_15FmhaFwdEpilogueIS6_fNS8_IJSA_SC_SB_EEEEEJEEEEEvNT_6ParamsE,"aw",@nobits
	.sectionflags	@""
	.align	16
	.zero		1024


//--------------------- .nv.shared.reserved.0     --------------------------
	.section	.nv.shared.reserved.0,"aw",@nobits
	.weak		__nv_reservedSMEM_offset_0_alias
	.size		__nv_reservedSMEM_offset_0_alias, 0, 0
	.other		__nv_reservedSMEM_offset_0_alias,@"STO_CUDA_RESERVED_SHARED STV_DEFAULT"
__nv_reservedSMEM_offset_0_alias:
	.zero		0


//--------------------- .nv.global                --------------------------
	.section	.nv.global,"aw",@nobits
.nv.global:
	.type		_ZN39_INTERNAL_be9069ce_4_k_cu_aaa4c449_30094cute1_E,@object
	.size		_ZN39_INTERNAL_be9069ce_4_k_cu_aaa4c449_30094cute1_E,(_ZN39_INTERNAL_be9069ce_4_k_cu_aaa4c449_30094cuda3std3__45__cpo6cbeginE - _ZN39_INTERNAL_be9069ce_4_k_cu_aaa4c449_30094cute1_E)
_ZN39_INTERNAL_be9069ce_4_k_cu_aaa4c449_30094cute1_E:
	.zero		1
	.type		_ZN39_INTERNAL_be9069ce_4_k_cu_aaa4c449_30094cuda3std3__45__cpo6cbeginE,@object
	.size		_ZN39_INTERNAL_be9069ce_4_k_cu_aaa4c449_30094cuda3std3__45__cpo6cbeginE,(_ZN39_INTERNAL_be9069ce_4_k_cu_aaa4c449_30094cuda3std3__48in_placeE - _ZN39_INTERNAL_be9069ce_4_k_cu_aaa4c449_30094cuda3std3__45__cpo6cbeginE)
_ZN39_INTERNAL_be9069ce_4_k_cu_aaa4c449_30094cuda3std3__45__cpo6cbeginE:
	.zero		1
	.type		_ZN39_INTERNAL_be9069ce_4_k_cu_aaa4c449_30094cuda3std3__48in_placeE,@object
	.size		_ZN39_INTERNAL_be9069ce_4_k_cu_aaa4c449_30094cuda3std3__48in_placeE,(_ZN39_INTERNAL_be9069ce_4_k_cu_aaa4c449_30094cuda3std6ranges3__45__cpo9iter_moveE - _ZN39_INTERNAL_be9069ce_4_k_cu_aaa4c449_30094cuda3std3__48in_placeE)
_ZN39_INTERNAL_be9069ce_4_k_cu_aaa4c449_30094cuda3std3__48in_placeE:
	.zero		1
	.type		_ZN39_INTERNAL_be9069ce_4_k_cu_aaa4c449_30094cuda3std6ranges3__45__cpo9iter_moveE,@object
	.size		_ZN39_INTERNAL_be9069ce_4_k_cu_aaa4c449_30094cuda3std6ranges3__45__cpo9iter_moveE,(_ZN39_INTERNAL_be9069ce_4_k_cu_aaa4c449_30094cuda3std3__45__cpo5beginE - _ZN39_INTERNAL_be9069ce_4_k_cu_aaa4c449_30094cuda3std6ranges3__45__cpo9iter_moveE)
_ZN39_INTERNAL_be9069ce_4_k_cu_aaa4c449_30094cuda3std6ranges3__45__cpo9iter_moveE:
	.zero		1
	.type		_ZN39_INTERNAL_be9069ce_4_k_cu_aaa4c449_30094cuda3std3__45__cpo5beginE,@object
	.size		_ZN39_INTERNAL_be9069ce_4_k_cu_aaa4c449_30094cuda3std3__45__cpo5beginE,(_ZN39_INTERNAL_be9069ce_4_k_cu_aaa4c449_30094cuda3std3__441_GLOBAL__N__be9069ce_4_k_cu_aaa4c449_30096ignoreE - _ZN39_INTERNAL_be9069ce_4_k_cu_aaa4c449_30094cuda3std3__45__cpo5beginE)
_ZN39_INTERNAL_be9069ce_4_k_cu_aaa4c449_30094cuda3std3__45__cpo5beginE:
	.zero		1
	.type		_ZN39_INTERNAL_be9069ce_4_k_cu_aaa4c449_30094cuda3std3__441_GLOBAL__N__be9069ce_4_k_cu_aaa4c449_30096ignoreE,@object
	.size		_ZN39_INTERNAL_be9069ce_4_k_cu_aaa4c449_30094cuda3std3__441_GLOBAL__N__be9069ce_4_k_cu_aaa4c449_30096ignoreE,(_ZN39_INTERNAL_be9069ce_4_k_cu_aaa4c449_30094cute7productE - _ZN39_INTERNAL_be9069ce_4_k_cu_aaa4c449_30094cuda3std3__441_GLOBAL__N__be9069ce_4_k_cu_aaa4c449_30096ignoreE)
_ZN39_INTERNAL_be9069ce_4_k_cu_aaa4c449_30094cuda3std3__441_GLOBAL__N__be9069ce_4_k_cu_aaa4c449_30096ignoreE:
	.zero		1
	.type		_ZN39_INTERNAL_be9069ce_4_k_cu_aaa4c449_30094cute7productE,@object
	.size		_ZN39_INTERNAL_be9069ce_4_k_cu_aaa4c449_30094cute7productE,(_ZN39_INTERNAL_be9069ce_4_k_cu_aaa4c449_30094cuda3std3__45__cpo3endE - _ZN39_INTERNAL_be9069ce_4_k_cu_aaa4c449_30094cute7productE)
_ZN39_INTERNAL_be9069ce_4_k_cu_aaa4c449_30094cute7productE:
	.zero		1
	.type		_ZN39_INTERNAL_be9069ce_4_k_cu_aaa4c449_30094cuda3std3__45__cpo3endE,@object
	.size		_ZN39_INTERNAL_be9069ce_4_k_cu_aaa4c449_30094cuda3std3__45__cpo3endE,(_ZN39_INTERNAL_be9069ce_4_k_cu_aaa4c449_30094cuda3std3__419piecewise_constructE - _ZN39_INTERNAL_be9069ce_4_k_cu_aaa4c449_30094cuda3std3__45__cpo3endE)
_ZN39_INTERNAL_be9069ce_4_k_cu_aaa4c449_30094cuda3std3__45__cpo3endE:
	.zero		1
	.type		_ZN39_INTERNAL_be9069ce_4_k_cu_aaa4c449_30094cuda3std3__419piecewise_constructE,@object
	.size		_ZN39_INTERNAL_be9069ce_4_k_cu_aaa4c449_30094cuda3std3__419piecewise_constructE,(_ZN39_INTERNAL_be9069ce_4_k_cu_aaa4c449_30094cuda3std3__45__cpo4cendE - _ZN39_INTERNAL_be9069ce_4_k_cu_aaa4c449_30094cuda3std3__419piecewise_constructE)
_ZN39_INTERNAL_be9069ce_4_k_cu_aaa4c449_30094cuda3std3__419piecewise_constructE:
	.zero		1
	.type		_ZN39_INTERNAL_be9069ce_4_k_cu_aaa4c449_30094cuda3std3__45__cpo4cendE,@object
	.size		_ZN39_INTERNAL_be9069ce_4_k_cu_aaa4c449_30094cuda3std3__45__cpo4cendE,(_ZN39_INTERNAL_be9069ce_4_k_cu_aaa4c449_30094cuda3std6ranges3__45__cpo4swapE - _ZN39_INTERNAL_be9069ce_4_k_cu_aaa4c449_30094cuda3std3__45__cpo4cendE)
_ZN39_INTERNAL_be9069ce_4_k_cu_aaa4c449_30094cuda3std3__45__cpo4cendE:
	.zero		1
	.type		_ZN39_INTERNAL_be9069ce_4_k_cu_aaa4c449_30094cuda3std6ranges3__45__cpo4swapE,@object
	.size		_ZN39_INTERNAL_be9069ce_4_k_cu_aaa4c449_30094cuda3std6ranges3__45__cpo4swapE,(.L_8 - _ZN39_INTERNAL_be9069ce_4_k_cu_aaa4c449_30094cuda3std6ranges3__45__cpo4swapE)
_ZN39_INTERNAL_be9069ce_4_k_cu_aaa4c449_30094cuda3std6ranges3__45__cpo4swapE:
	.zero		1
.L_8:


//--------------------- .nv.constant0._ZN7cutlass13device_kernelINS_4fmha6kernel13FmhaKernelTmaINS1_10collective15FmhaMainloopTmaINS_6half_tEfN4cute5tupleIJNS7_1CILi64EEENS9_ILi128EEENS9_ILi16EEEEEENS4_14ResidualFusionEJEEENS4_15FmhaFwdEpilogueIS6_fNS8_IJSA_SC_SB_EEEEEJEEEEEvNT_6ParamsE --------------------------
	.section	.nv.constant0._ZN7cutlass13device_kernelINS_4fmha6kernel13FmhaKernelTmaINS1_10collective15FmhaMainloopTmaINS_6half_tEfN4cute5tupleIJNS7_1CILi64EEENS9_ILi128EEENS9_ILi16EEEEEENS4_14ResidualFusionEJEEENS4_15FmhaFwdEpilogueIS6_fNS8_IJSA_SC_SB_EEEEEJEEEEEvNT_6ParamsE,"a",@progbits
	.sectionflags	@""
	.align	4
.nv.constant0._ZN7cutlass13device_kernelINS_4fmha6kernel13FmhaKernelTmaINS1_10collective15FmhaMainloopTmaINS_6half_tEfN4cute5tupleIJNS7_1CILi64EEENS9_ILi128EEENS9_ILi16EEEEEENS4_14ResidualFusionEJEEENS4_15FmhaFwdEpilogueIS6_fNS8_IJSA_SC_SB_EEEEEJEEEEEvNT_6ParamsE:
	.zero		2688


//--------------------- SYMBOLS --------------------------

	.type		.nv.reservedSmem.offset0,@object
	.size		.nv.reservedSmem.offset0,0x4
	.type		__assertfail,@function
